// auto-generated by cutlass_sweep.gemm — config: {"arch": "sm_100", "cluster_m": 1, "cluster_n": 1, "dtype": "bf16", "dtype_b": "bf16", "layout": "nt", "stages": 0, "tile_k": 32, "tile_m": 128, "tile_n": 32}
#include "cutlass/cutlass.h"
#include "cutlass/gemm/collective/collective_builder.hpp"
#include "cutlass/gemm/device/gemm_universal_adapter.h"
#include "cutlass/gemm/kernel/gemm_universal.hpp"
#include "cutlass/epilogue/collective/collective_builder.hpp"

using ElemA = cutlass::bfloat16_t;
using ElemB = cutlass::bfloat16_t;
using ElemCD = cutlass::bfloat16_t;
using Acc  = float;
using TileShape    = cute::Shape<cute::_128, cute::_32, cute::_32>;
using ClusterShape = cute::Shape<cute::_1, cute::_1, cute::_1>;

using CollectiveEpilogue = typename cutlass::epilogue::collective::CollectiveBuilder<
    cutlass::arch::Sm100, cutlass::arch::OpClassTensorOp,
    TileShape, ClusterShape,
    cutlass::epilogue::collective::EpilogueTileAuto,
    Acc, Acc,
    ElemCD, cutlass::layout::RowMajor, 128 / cutlass::sizeof_bits<ElemCD>::value,
    ElemCD, cutlass::layout::RowMajor, 128 / cutlass::sizeof_bits<ElemCD>::value,
    cutlass::epilogue::collective::EpilogueScheduleAuto
  >::CollectiveOp;

using CollectiveMainloop = typename cutlass::gemm::collective::CollectiveBuilder<
    cutlass::arch::Sm100, cutlass::arch::OpClassTensorOp,
    ElemA, cutlass::layout::RowMajor, 128 / cutlass::sizeof_bits<ElemA>::value,
    ElemB, cutlass::layout::ColumnMajor, 128 / cutlass::sizeof_bits<ElemB>::value,
    Acc,
    TileShape, ClusterShape,
    cutlass::gemm::collective::StageCountAutoCarveout<static_cast<int>(sizeof(typename CollectiveEpilogue::SharedStorage))>,
    cutlass::gemm::collective::KernelScheduleAuto
  >::CollectiveOp;

using GemmKernel = cutlass::gemm::kernel::GemmUniversal<
    cute::Shape<int,int,int,int>,
    CollectiveMainloop,
    CollectiveEpilogue
>;
using Gemm = cutlass::gemm::device::GemmUniversalAdapter<GemmKernel>;

// Force the device kernel symbol into the cubin without needing a host main.
auto* _anchor = &cutlass::device_kernel<GemmKernel>;


// ===== COMPILED SASS (sm_100a) =====

	.target	sm_100a

	.elftype	@"ET_EXEC"


//--------------------- .note.nv.tkinfo           --------------------------
	.section	.note.nv.tkinfo,"",@"SHT_NOTE"
	.sectionflags	@"SHF_NOTE_NV_TKINFO"
	.tkinfo
        /*0018*/ 	.word	0x00000002
        /*0030*/ 	.string	""
        /*0030*/ 	.string	"ptxas"
        /*0030*/ 	.string	"Cuda compilation tools, release 13.0, V13.0.88"
        /*0030*/ 	.string	"Build cuda_13.0.r13.0/compiler.36424714_0"
        /*0030*/ 	.string	"-arch sm_100a -m 64 "



//--------------------- .note.nv.cuinfo           --------------------------
	.section	.note.nv.cuinfo,"",@"SHT_NOTE"
	.sectionflags	@"SHF_NOTE_NV_CUINFO"
        /*0018*/ 	.short	0x0002
        /*001a*/ 	.short	0x0064
        /*001c*/ 	.short	0x0082
	.zero		2


//--------------------- .nv.info                  --------------------------
	.section	.nv.info,"",@"SHT_CUDA_INFO"
	.align	4


	//----- nvinfo : EIATTR_REGCOUNT
	.align		4
        /*0000*/ 	.byte	0x04, 0x2f
        /*0002*/ 	.short	(.L_19 - .L_18)
	.align		4
.L_18:
        /*0004*/ 	.word	index@(_ZN7cutlass13device_kernelINS_4gemm6kernel13GemmUniversalIN4cute5tupleIJiiiiEEENS1_10collective13CollectiveMmaINS1_35MainloopSm100TmaUmmaWarpSpecializedILi20ELi2ELi4ENS5_IJNS4_1CILi1EEESB_SB_EEEEENS5_IJNSA_ILi128EEENSA_ILi32EEESF_EEENS_10bfloat16_tENS5_IJlSB_lEEESH_SI_NS4_8TiledMMAINS4_8MMA_AtomIJNS4_20SM100_MMA_F16BF16_SSISH_SH_fLi128ELi32ELNS4_4UMMA5MajorE0ELSN_0ELNSM_7ScaleInE0ELSO_0EEEEEENS4_6LayoutISC_NS5_IJNSA_ILi0EEESS_SS_EEEEENS5_IJNS4_10UnderscoreESV_SV_EEEEENS4_13SM90_TMA_LOADENS4_14ComposedLayoutINS4_7SwizzleILi2ELi4ELi3EEENS4_18smem_ptr_flag_bitsILi16EEENSR_INS5_IJNSA_ILi8EEESF_EEENS5_IJSF_SB_EEEEEEEvNS4_8identityESY_S18_vS19_EENS_8epilogue10collective18CollectiveEpilogueINS1B_23Sm100TmaWarpSpecializedILi2ELi1ELi32ELb1ELb0EEEJSG_NS5_IJNSR_ISE_SB_EENSR_ISF_SB_EEEEESH_SI_SH_SI_NS1B_6fusion15FusionCallbacksIS1F_NS1J_17LinearCombinationISH_fSH_fLNS_15FloatRoundStyleE2EEESG_S1I_JEEENS4_5SM1004TMEM4LOAD26SM100_TMEM_LOAD_32dp32b32xESY_S18_NS4_39AutoVectorizingCopyWithAssumedAlignmentILi128EEENS4_14SM90_TMA_STOREES18_S1U_S1U_EEEvvEEEEvNT_6ParamsE)
        /*0008*/ 	.word	0x00000078


	//----- nvinfo : EIATTR_FRAME_SIZE
	.align		4
.L_19:
        /*000c*/ 	.byte	0x04, 0x11
        /*000e*/ 	.short	(.L_21 - .L_20)
	.align		4
.L_20:
        /*0010*/ 	.word	index@($__internal_2_$__cuda_sm10x_tcgen05_guardrail_trap_unallocated_columns_being_dealloced)
        /*0014*/ 	.word	0x00000000


	//----- nvinfo : EIATTR_FRAME_SIZE
	.align		4
.L_21:
        /*0018*/ 	.byte	0x04, 0x11
        /*001a*/ 	.short	(.L_23 - .L_22)
	.align		4
.L_22:
        /*001c*/ 	.word	index@($__internal_1_$__cuda_sm10x_tcgen05_guardrail_trap_phase_invalid_during_alloc)
        /*0020*/ 	.word	0x00000000


	//----- nvinfo : EIATTR_FRAME_SIZE
	.align		4
.L_23:
        /*0024*/ 	.byte	0x04, 0x11
        /*0026*/ 	.short	(.L_25 - .L_24)
	.align		4
.L_24:
        /*0028*/ 	.word	index@($__internal_0_$__cuda_sm10x_tcgen05_guardrail_trap_col_being_dealloced_not_returned_by_alloc)
        /*002c*/ 	.word	0x00000000


	//----- nvinfo : EIATTR_FRAME_SIZE
	.align		4
.L_25:
        /*0030*/ 	.byte	0x04, 0x11
        /*0032*/ 	.short	(.L_27 - .L_26)
	.align		4
.L_26:
        /*0034*/ 	.word	index@(_ZN7cutlass13device_kernelINS_4gemm6kernel13GemmUniversalIN4cute5tupleIJiiiiEEENS1_10collective13CollectiveMmaINS1_35MainloopSm100TmaUmmaWarpSpecializedILi20ELi2ELi4ENS5_IJNS4_1CILi1EEESB_SB_EEEEENS5_IJNSA_ILi128EEENSA_ILi32EEESF_EEENS_10bfloat16_tENS5_IJlSB_lEEESH_SI_NS4_8TiledMMAINS4_8MMA_AtomIJNS4_20SM100_MMA_F16BF16_SSISH_SH_fLi128ELi32ELNS4_4UMMA5MajorE0ELSN_0ELNSM_7ScaleInE0ELSO_0EEEEEENS4_6LayoutISC_NS5_IJNSA_ILi0EEESS_SS_EEEEENS5_IJNS4_10UnderscoreESV_SV_EEEEENS4_13SM90_TMA_LOADENS4_14ComposedLayoutINS4_7SwizzleILi2ELi4ELi3EEENS4_18smem_ptr_flag_bitsILi16EEENSR_INS5_IJNSA_ILi8EEESF_EEENS5_IJSF_SB_EEEEEEEvNS4_8identityESY_S18_vS19_EENS_8epilogue10collective18CollectiveEpilogueINS1B_23Sm100TmaWarpSpecializedILi2ELi1ELi32ELb1ELb0EEEJSG_NS5_IJNSR_ISE_SB_EENSR_ISF_SB_EEEEESH_SI_SH_SI_NS1B_6fusion15FusionCallbacksIS1F_NS1J_17LinearCombinationISH_fSH_fLNS_15FloatRoundStyleE2EEESG_S1I_JEEENS4_5SM1004TMEM4LOAD26SM100_TMEM_LOAD_32dp32b32xESY_S18_NS4_39AutoVectorizingCopyWithAssumedAlignmentILi128EEENS4_14SM90_TMA_STOREES18_S1U_S1U_EEEvvEEEEvNT_6ParamsE)
        /*0038*/ 	.word	0x00000000


	//----- nvinfo : EIATTR_MIN_STACK_SIZE
	.align		4
.L_27:
        /*003c*/ 	.byte	0x04, 0x12
        /*003e*/ 	.short	(.L_29 - .L_28)
	.align		4
.L_28:
        /*0040*/ 	.word	index@(_ZN7cutlass13device_kernelINS_4gemm6kernel13GemmUniversalIN4cute5tupleIJiiiiEEENS1_10collective13CollectiveMmaINS1_35MainloopSm100TmaUmmaWarpSpecializedILi20ELi2ELi4ENS5_IJNS4_1CILi1EEESB_SB_EEEEENS5_IJNSA_ILi128EEENSA_ILi32EEESF_EEENS_10bfloat16_tENS5_IJlSB_lEEESH_SI_NS4_8TiledMMAINS4_8MMA_AtomIJNS4_20SM100_MMA_F16BF16_SSISH_SH_fLi128ELi32ELNS4_4UMMA5MajorE0ELSN_0ELNSM_7ScaleInE0ELSO_0EEEEEENS4_6LayoutISC_NS5_IJNSA_ILi0EEESS_SS_EEEEENS5_IJNS4_10UnderscoreESV_SV_EEEEENS4_13SM90_TMA_LOADENS4_14ComposedLayoutINS4_7SwizzleILi2ELi4ELi3EEENS4_18smem_ptr_flag_bitsILi16EEENSR_INS5_IJNSA_ILi8EEESF_EEENS5_IJSF_SB_EEEEEEEvNS4_8identityESY_S18_vS19_EENS_8epilogue10collective18CollectiveEpilogueINS1B_23Sm100TmaWarpSpecializedILi2ELi1ELi32ELb1ELb0EEEJSG_NS5_IJNSR_ISE_SB_EENSR_ISF_SB_EEEEESH_SI_SH_SI_NS1B_6fusion15FusionCallbacksIS1F_NS1J_17LinearCombinationISH_fSH_fLNS_15FloatRoundStyleE2EEESG_S1I_JEEENS4_5SM1004TMEM4LOAD26SM100_TMEM_LOAD_32dp32b32xESY_S18_NS4_39AutoVectorizingCopyWithAssumedAlignmentILi128EEENS4_14SM90_TMA_STOREES18_S1U_S1U_EEEvvEEEEvNT_6ParamsE)
        /*0044*/ 	.word	0x00000000
.L_29:


//--------------------- .nv.compat                --------------------------
	.section	.nv.compat,"",@"SHT_CUDA_COMPAT_INFO"
	.align	4
        /*0000*/ 	.byte	0x02, 0x09, 0x01, 0x00, 0x02, 0x02, 0x02, 0x00, 0x02, 0x05, 0x05, 0x00, 0x03, 0x07, 0x01, 0x01
        /*0010*/ 	.byte	0x02, 0x03, 0x01, 0x00, 0x02, 0x06, 0x01, 0x00, 0x04, 0x0b, 0x08, 0x00, 0x09, 0x00, 0x00, 0x00
        /*0020*/ 	.byte	0x00, 0x00, 0x00, 0x00


//--------------------- .nv.info._ZN7cutlass13device_kernelINS_4gemm6kernel13GemmUniversalIN4cute5tupleIJiiiiEEENS1_10collective13CollectiveMmaINS1_35MainloopSm100TmaUmmaWarpSpecializedILi20ELi2ELi4ENS5_IJNS4_1CILi1EEESB_SB_EEEEENS5_IJNSA_ILi128EEENSA_ILi32EEESF_EEENS_10bfloat16_tENS5_IJlSB_lEEESH_SI_NS4_8TiledMMAINS4_8MMA_AtomIJNS4_20SM100_MMA_F16BF16_SSISH_SH_fLi128ELi32ELNS4_4UMMA5MajorE0ELSN_0ELNSM_7ScaleInE0ELSO_0EEEEEENS4_6LayoutISC_NS5_IJNSA_ILi0EEESS_SS_EEEEENS5_IJNS4_10UnderscoreESV_SV_EEEEENS4_13SM90_TMA_LOADENS4_14ComposedLayoutINS4_7SwizzleILi2ELi4ELi3EEENS4_18smem_ptr_flag_bitsILi16EEENSR_INS5_IJNSA_ILi8EEESF_EEENS5_IJSF_SB_EEEEEEEvNS4_8identityESY_S18_vS19_EENS_8epilogue10collective18CollectiveEpilogueINS1B_23Sm100TmaWarpSpecializedILi2ELi1ELi32ELb1ELb0EEEJSG_NS5_IJNSR_ISE_SB_EENSR_ISF_SB_EEEEESH_SI_SH_SI_NS1B_6fusion15FusionCallbacksIS1F_NS1J_17LinearCombinationISH_fSH_fLNS_15FloatRoundStyleE2EEESG_S1I_JEEENS4_5SM1004TMEM4LOAD26SM100_TMEM_LOAD_32dp32b32xESY_S18_NS4_39AutoVectorizingCopyWithAssumedAlignmentILi128EEENS4_14SM90_TMA_STOREES18_S1U_S1U_EEEvvEEEEvNT_6ParamsE --------------------------
	.section	.nv.info._ZN7cutlass13device_kernelINS_4gemm6kernel13GemmUniversalIN4cute5tupleIJiiiiEEENS1_10collective13CollectiveMmaINS1_35MainloopSm100TmaUmmaWarpSpecializedILi20ELi2ELi4ENS5_IJNS4_1CILi1EEESB_SB_EEEEENS5_IJNSA_ILi128EEENSA_ILi32EEESF_EEENS_10bfloat16_tENS5_IJlSB_lEEESH_SI_NS4_8TiledMMAINS4_8MMA_AtomIJNS4_20SM100_MMA_F16BF16_SSISH_SH_fLi128ELi32ELNS4_4UMMA5MajorE0ELSN_0ELNSM_7ScaleInE0ELSO_0EEEEEENS4_6LayoutISC_NS5_IJNSA_ILi0EEESS_SS_EEEEENS5_IJNS4_10UnderscoreESV_SV_EEEEENS4_13SM90_TMA_LOADENS4_14ComposedLayoutINS4_7SwizzleILi2ELi4ELi3EEENS4_18smem_ptr_flag_bitsILi16EEENSR_INS5_IJNSA_ILi8EEESF_EEENS5_IJSF_SB_EEEEEEEvNS4_8identityESY_S18_vS19_EENS_8epilogue10collective18CollectiveEpilogueINS1B_23Sm100TmaWarpSpecializedILi2ELi1ELi32ELb1ELb0EEEJSG_NS5_IJNSR_ISE_SB_EENSR_ISF_SB_EEEEESH_SI_SH_SI_NS1B_6fusion15FusionCallbacksIS1F_NS1J_17LinearCombinationISH_fSH_fLNS_15FloatRoundStyleE2EEESG_S1I_JEEENS4_5SM1004TMEM4LOAD26SM100_TMEM_LOAD_32dp32b32xESY_S18_NS4_39AutoVectorizingCopyWithAssumedAlignmentILi128EEENS4_14SM90_TMA_STOREES18_S1U_S1U_EEEvvEEEEvNT_6ParamsE,"",@"SHT_CUDA_INFO"
	.sectionflags	@""
	.align	4


	//----- nvinfo : EIATTR_CUDA_API_VERSION
	.align		4
        /*0000*/ 	.byte	0x04, 0x37
        /*0002*/ 	.short	(.L_31 - .L_30)
.L_30:
        /*0004*/ 	.word	0x00000082


	//----- nvinfo : EIATTR_KPARAM_INFO
	.align		4
.L_31:
        /*0008*/ 	.byte	0x04, 0x17
        /*000a*/ 	.short	(.L_33 - .L_32)
.L_32:
        /*000c*/ 	.word	0x00000000
        /*0010*/ 	.short	0x0000
        /*0012*/ 	.short	0x0000
        /*0014*/ 	.byte	0x00, 0xf0, 0x01, 0x20


	//----- nvinfo : EIATTR_AT_ENTRY_FRAGMENTS
	.align		4
.L_33:
        /*0018*/ 	.byte	0x04, 0x4f
        /*001a*/ 	.short	(.L_35 - .L_34)


	//   ....[0]....
.L_34:
        /*001c*/ 	.word	0x00000006


	//----- nvinfo : EIATTR_RESERVED_SMEM_USED
	.align		4
.L_35:
        /*0020*/ 	.byte	0x01, 0x41
	.zero		2


	//----- nvinfo : EIATTR_SPARSE_MMA_MASK
	.align		4
        /*0024*/ 	.byte	0x03, 0x50
        /*0026*/ 	.short	0x0000


	//----- nvinfo : EIATTR_TCGEN05_1CTA_USED
	.align		4
        /*0028*/ 	.byte	0x01, 0x51
	.zero		2


	//----- nvinfo : EIATTR_MAXREG_COUNT
	.align		4
        /*002c*/ 	.byte	0x03, 0x1b
        /*002e*/ 	.short	0x00ff


	//----- nvinfo : EIATTR_NUM_BARRIERS
	.align		4
        /*0030*/ 	.byte	0x02, 0x4c
        /*0032*/ 	.byte	0x07
	.zero		1


	//----- nvinfo : EIATTR_EXTERNS
	.align		4
        /*0034*/ 	.byte	0x04, 0x0f
        /*0036*/ 	.short	(.L_37 - .L_36)


	//   ....[0]....
	.align		4
.L_36:
        /*0038*/ 	.word	index@(__assertfail)


	//----- nvinfo : EIATTR_MERCURY_ISA_VERSION
	.align		4
.L_37:
        /*003c*/ 	.byte	0x03, 0x5f
        /*003e*/ 	.short	0x0101


	//----- nvinfo : EIATTR_INT_WARP_WIDE_INSTR_OFFSETS
	.align		4
        /*0040*/ 	.byte	0x04, 0x31
        /*0042*/ 	.short	(.L_39 - .L_38)


	//   ....[0]....
.L_38:
        /*0044*/ 	.word	0x00001fd0


	//   ....[1]....
        /*0048*/ 	.word	0x00004230


	//   ....[2]....
        /*004c*/ 	.word	0x00004260


	//   ....[3]....
        /*0050*/ 	.word	0x000042b0


	//   ....[4]....
        /*0054*/ 	.word	0x00004ca0


	//   ....[5]....
        /*0058*/ 	.word	0x00004de0


	//----- nvinfo : EIATTR_COOP_GROUP_MASK_REGIDS
	.align		4
.L_39:
        /*005c*/ 	.byte	0x04, 0x29
        /*005e*/ 	.short	(.L_41 - .L_40)


	//   ....[0]....
.L_40:
        /*0060*/ 	.word	0xffffffff


	//   ....[1]....
        /*0064*/ 	.word	0xffffffff


	//   ....[2]....
        /*0068*/ 	.word	0xffffffff


	//   ....[3]....
        /*006c*/ 	.word	0xffffffff


	//   ....[4]....
        /*0070*/ 	.word	0xffffffff


	//   ....[5]....
        /*0074*/ 	.word	0xffffffff


	//   ....[6]....
        /*0078*/ 	.word	0xffffffff


	//   ....[7]....
        /*007c*/ 	.word	0xffffffff


	//   ....[8]....
        /*0080*/ 	.word	0xffffffff


	//   ....[9]....
        /*0084*/ 	.word	0xffffffff


	//   ....[10]....
        /*0088*/ 	.word	0xffffffff


	//   ....[11]....
        /*008c*/ 	.word	0xffffffff


	//   ....[12]....
        /*0090*/ 	.word	0xffffffff


	//----- nvinfo : EIATTR_COOP_GROUP_INSTR_OFFSETS
	.align		4
.L_41:
        /*0094*/ 	.byte	0x04, 0x28
        /*0096*/ 	.short	(.L_43 - .L_42)


	//   ....[0]....
.L_42:
        /*0098*/ 	.word	0x00000090


	//   ....[1]....
        /*009c*/ 	.word	0x000004d0


	//   ....[2]....
        /*00a0*/ 	.word	0x00000870


	//   ....[3]....
        /*00a4*/ 	.word	0x000009d0


	//   ....[4]....
        /*00a8*/ 	.word	0x00000ad0


	//   ....[5]....
        /*00ac*/ 	.word	0x00000c40


	//   ....[6]....
        /*00b0*/ 	.word	0x00000de0


	//   ....[7]....
        /*00b4*/ 	.word	0x00001eb0


	//   ....[8]....
        /*00b8*/ 	.word	0x00003590


	//   ....[9]....
        /*00bc*/ 	.word	0x000037a0


	//   ....[10]....
        /*00c0*/ 	.word	0x000037d0


	//   ....[11]....
        /*00c4*/ 	.word	0x00004120


	//   ....[12]....
        /*00c8*/ 	.word	0x00004350


	//----- nvinfo : EIATTR_VRC_CTA_INIT_COUNT
	.align		4
.L_43:
        /*00cc*/ 	.byte	0x02, 0x4a
        /*00ce*/ 	.byte	0x80
	.zero		1


	//----- nvinfo : EIATTR_SYSCALL_OFFSETS
	.align		4
        /*00d0*/ 	.byte	0x04, 0x46
        /*00d2*/ 	.short	(.L_45 - .L_44)


	//   ....[0]....
.L_44:
        /*00d4*/ 	.word	0x000058b0


	//   ....[1]....
        /*00d8*/ 	.word	0x000059a0


	//   ....[2]....
        /*00dc*/ 	.word	0x00006110


	//----- nvinfo : EIATTR_MBARRIER_INSTR_OFFSETS
	.align		4
.L_45:
        /*00e0*/ 	.byte	0x04, 0x39
        /*00e2*/ 	.short	(.L_47 - .L_46)


	//   ....[0]....
.L_46:
        /*00e4*/ 	.word	0x000005d0
        /*00e8*/ 	.word	0x000000ff
        /*00ec*/ 	.word	0x00000000
        /*00f0*/ 	.short	0x0100
        /*00f2*/ 	.byte	0x05
	.zero		1


	//   ....[1]....
        /*00f4*/ 	.word	0x000005e0
        /*00f8*/ 	.word	0x000000ff
        /*00fc*/ 	.word	0x000000a0
        /*0100*/ 	.short	0x0100
        /*0102*/ 	.byte	0x05
	.zero		1


	//   ....[2]....
        /*0104*/ 	.word	0x000005f0
        /*0108*/ 	.word	0x000000ff
        /*010c*/ 	.word	0x00000008
        /*0110*/ 	.short	0x0100
        /*0112*/ 	.byte	0x05
	.zero		1


	//   ....[3]....
        /*0114*/ 	.word	0x00000600
        /*0118*/ 	.word	0x000000ff
        /*011c*/ 	.word	0x000000a8
        /*0120*/ 	.short	0x0100
        /*0122*/ 	.byte	0x05
	.zero		1


	//   ....[4]....
        /*0124*/ 	.word	0x00000610
        /*0128*/ 	.word	0x000000ff
        /*012c*/ 	.word	0x00000010
        /*0130*/ 	.short	0x0100
        /*0132*/ 	.byte	0x05
	.zero		1


	//   ....[5]....
        /*0134*/ 	.word	0x00000620
        /*0138*/ 	.word	0x000000ff
        /*013c*/ 	.word	0x000000b0
        /*0140*/ 	.short	0x0100
        /*0142*/ 	.byte	0x05
	.zero		1


	//   ....[6]....
        /*0144*/ 	.word	0x00000630
        /*0148*/ 	.word	0x000000ff
        /*014c*/ 	.word	0x00000018
        /*0150*/ 	.short	0x0100
        /*0152*/ 	.byte	0x05
	.zero		1


	//   ....[7]....
        /*0154*/ 	.word	0x00000640
        /*0158*/ 	.word	0x000000ff
        /*015c*/ 	.word	0x000000b8
        /*0160*/ 	.short	0x0100
        /*0162*/ 	.byte	0x05
	.zero		1


	//   ....[8]....
        /*0164*/ 	.word	0x00000650
        /*0168*/ 	.word	0x000000ff
        /*016c*/ 	.word	0x00000020
        /*0170*/ 	.short	0x0100
        /*0172*/ 	.byte	0x05
	.zero		1


	//   ....[9]....
        /*0174*/ 	.word	0x00000660
        /*0178*/ 	.word	0x000000ff
        /*017c*/ 	.word	0x000000c0
        /*0180*/ 	.short	0x0100
        /*0182*/ 	.byte	0x05
	.zero		1


	//   ....[10]....
        /*0184*/ 	.word	0x00000670
        /*0188*/ 	.word	0x000000ff
        /*018c*/ 	.word	0x00000028
        /*0190*/ 	.short	0x0100
        /*0192*/ 	.byte	0x05
	.zero		1


	//   ....[11]....
        /*0194*/ 	.word	0x00000680
        /*0198*/ 	.word	0x000000ff
        /*019c*/ 	.word	0x000000c8
        /*01a0*/ 	.short	0x0100
        /*01a2*/ 	.byte	0x05
	.zero		1


	//   ....[12]....
        /*01a4*/ 	.word	0x00000690
        /*01a8*/ 	.word	0x000000ff
        /*01ac*/ 	.word	0x00000030
        /*01b0*/ 	.short	0x0100
        /*01b2*/ 	.byte	0x05
	.zero		1


	//   ....[13]....
        /*01b4*/ 	.word	0x000006a0
        /*01b8*/ 	.word	0x000000ff
        /*01bc*/ 	.word	0x000000d0
        /*01c0*/ 	.short	0x0100
        /*01c2*/ 	.byte	0x05
	.zero		1


	//   ....[14]....
        /*01c4*/ 	.word	0x000006b0
        /*01c8*/ 	.word	0x000000ff
        /*01cc*/ 	.word	0x00000038
        /*01d0*/ 	.short	0x0100
        /*01d2*/ 	.byte	0x05
	.zero		1


	//   ....[15]....
        /*01d4*/ 	.word	0x000006c0
        /*01d8*/ 	.word	0x000000ff
        /*01dc*/ 	.word	0x000000d8
        /*01e0*/ 	.short	0x0100
        /*01e2*/ 	.byte	0x05
	.zero		1


	//   ....[16]....
        /*01e4*/ 	.word	0x000006d0
        /*01e8*/ 	.word	0x000000ff
        /*01ec*/ 	.word	0x00000040
        /*01f0*/ 	.short	0x0100
        /*01f2*/ 	.byte	0x05
	.zero		1


	//   ....[17]....
        /*01f4*/ 	.word	0x000006e0
        /*01f8*/ 	.word	0x000000ff
        /*01fc*/ 	.word	0x000000e0
        /*0200*/ 	.short	0x0100
        /*0202*/ 	.byte	0x05
	.zero		1


	//   ....[18]....
        /*0204*/ 	.word	0x000006f0
        /*0208*/ 	.word	0x000000ff
        /*020c*/ 	.word	0x00000048
        /*0210*/ 	.short	0x0100
        /*0212*/ 	.byte	0x05
	.zero		1


	//   ....[19]....
        /*0214*/ 	.word	0x00000700
        /*0218*/ 	.word	0x000000ff
        /*021c*/ 	.word	0x000000e8
        /*0220*/ 	.short	0x0100
        /*0222*/ 	.byte	0x05
	.zero		1


	//   ....[20]....
        /*0224*/ 	.word	0x00000710
        /*0228*/ 	.word	0x000000ff
        /*022c*/ 	.word	0x00000050
        /*0230*/ 	.short	0x0100
        /*0232*/ 	.byte	0x05
	.zero		1


	//   ....[21]....
        /*0234*/ 	.word	0x00000720
        /*0238*/ 	.word	0x000000ff
        /*023c*/ 	.word	0x000000f0
        /*0240*/ 	.short	0x0100
        /*0242*/ 	.byte	0x05
	.zero		1


	//   ....[22]....
        /*0244*/ 	.word	0x00000730
        /*0248*/ 	.word	0x000000ff
        /*024c*/ 	.word	0x00000058
        /*0250*/ 	.short	0x0100
        /*0252*/ 	.byte	0x05
	.zero		1


	//   ....[23]....
        /*0254*/ 	.word	0x00000740
        /*0258*/ 	.word	0x000000ff
        /*025c*/ 	.word	0x000000f8
        /*0260*/ 	.short	0x0100
        /*0262*/ 	.byte	0x05
	.zero		1


	//   ....[24]....
        /*0264*/ 	.word	0x00000750
        /*0268*/ 	.word	0x000000ff
        /*026c*/ 	.word	0x00000060
        /*0270*/ 	.short	0x0100
        /*0272*/ 	.byte	0x05
	.zero		1


	//   ....[25]....
        /*0274*/ 	.word	0x00000760
        /*0278*/ 	.word	0x000000ff
        /*027c*/ 	.word	0x00000100
        /*0280*/ 	.short	0x0100
        /*0282*/ 	.byte	0x05
	.zero		1


	//   ....[26]....
        /*0284*/ 	.word	0x00000770
        /*0288*/ 	.word	0x000000ff
        /*028c*/ 	.word	0x00000068
        /*0290*/ 	.short	0x0100
        /*0292*/ 	.byte	0x05
	.zero		1


	//   ....[27]....
        /*0294*/ 	.word	0x00000780
        /*0298*/ 	.word	0x000000ff
        /*029c*/ 	.word	0x00000108
        /*02a0*/ 	.short	0x0100
        /*02a2*/ 	.byte	0x05
	.zero		1


	//   ....[28]....
        /*02a4*/ 	.word	0x00000790
        /*02a8*/ 	.word	0x000000ff
        /*02ac*/ 	.word	0x00000070
        /*02b0*/ 	.short	0x0100
        /*02b2*/ 	.byte	0x05
	.zero		1


	//   ....[29]....
        /*02b4*/ 	.word	0x000007a0
        /*02b8*/ 	.word	0x000000ff
        /*02bc*/ 	.word	0x00000110
        /*02c0*/ 	.short	0x0100
        /*02c2*/ 	.byte	0x05
	.zero		1


	//   ....[30]....
        /*02c4*/ 	.word	0x000007b0
        /*02c8*/ 	.word	0x000000ff
        /*02cc*/ 	.word	0x00000078
        /*02d0*/ 	.short	0x0100
        /*02d2*/ 	.byte	0x05
	.zero		1


	//   ....[31]....
        /*02d4*/ 	.word	0x000007c0
        /*02d8*/ 	.word	0x000000ff
        /*02dc*/ 	.word	0x00000118
        /*02e0*/ 	.short	0x0100
        /*02e2*/ 	.byte	0x05
	.zero		1


	//   ....[32]....
        /*02e4*/ 	.word	0x000007d0
        /*02e8*/ 	.word	0x000000ff
        /*02ec*/ 	.word	0x00000080
        /*02f0*/ 	.short	0x0100
        /*02f2*/ 	.byte	0x05
	.zero		1


	//   ....[33]....
        /*02f4*/ 	.word	0x000007e0
        /*02f8*/ 	.word	0x000000ff
        /*02fc*/ 	.word	0x00000120
        /*0300*/ 	.short	0x0100
        /*0302*/ 	.byte	0x05
	.zero		1


	//   ....[34]....
        /*0304*/ 	.word	0x000007f0
        /*0308*/ 	.word	0x000000ff
        /*030c*/ 	.word	0x00000088
        /*0310*/ 	.short	0x0100
        /*0312*/ 	.byte	0x05
	.zero		1


	//   ....[35]....
        /*0314*/ 	.word	0x00000800
        /*0318*/ 	.word	0x000000ff
        /*031c*/ 	.word	0x00000128
        /*0320*/ 	.short	0x0100
        /*0322*/ 	.byte	0x05
	.zero		1


	//   ....[36]....
        /*0324*/ 	.word	0x00000810
        /*0328*/ 	.word	0x000000ff
        /*032c*/ 	.word	0x00000090
        /*0330*/ 	.short	0x0100
        /*0332*/ 	.byte	0x05
	.zero		1


	//   ....[37]....
        /*0334*/ 	.word	0x00000820
        /*0338*/ 	.word	0x000000ff
        /*033c*/ 	.word	0x00000130
        /*0340*/ 	.short	0x0100
        /*0342*/ 	.byte	0x05
	.zero		1


	//   ....[38]....
        /*0344*/ 	.word	0x00000830
        /*0348*/ 	.word	0x000000ff
        /*034c*/ 	.word	0x00000098
        /*0350*/ 	.short	0x0100
        /*0352*/ 	.byte	0x05
	.zero		1


	//   ....[39]....
        /*0354*/ 	.word	0x00000840
        /*0358*/ 	.word	0x000000ff
        /*035c*/ 	.word	0x00000138
        /*0360*/ 	.short	0x0100
        /*0362*/ 	.byte	0x05
	.zero		1


	//   ....[40]....
        /*0364*/ 	.word	0x00000980
        /*0368*/ 	.word	0x000000ff
        /*036c*/ 	.word	0x00000140
        /*0370*/ 	.short	0x0100
        /*0372*/ 	.byte	0x07
	.zero		1


	//   ....[41]....
        /*0374*/ 	.word	0x00000990
        /*0378*/ 	.word	0x000000ff
        /*037c*/ 	.word	0x00000150
        /*0380*/ 	.short	0x0100
        /*0382*/ 	.byte	0x07
	.zero		1


	//   ....[42]....
        /*0384*/ 	.word	0x000009a0
        /*0388*/ 	.word	0x000000ff
        /*038c*/ 	.word	0x00000148
        /*0390*/ 	.short	0x0100
        /*0392*/ 	.byte	0x07
	.zero		1


	//   ....[43]....
        /*0394*/ 	.word	0x000009b0
        /*0398*/ 	.word	0x000000ff
        /*039c*/ 	.word	0x00000158
        /*03a0*/ 	.short	0x0100
        /*03a2*/ 	.byte	0x07
	.zero		1


	//   ....[44]....
        /*03a4*/ 	.word	0x00000aa0
        /*03a8*/ 	.word	0x000000ff
        /*03ac*/ 	.word	0x00000160
        /*03b0*/ 	.short	0x0100
        /*03b2*/ 	.byte	0x05
	.zero		1


	//   ....[45]....
        /*03b4*/ 	.word	0x00000ab0
        /*03b8*/ 	.word	0x000000ff
        /*03bc*/ 	.word	0x00000168
        /*03c0*/ 	.short	0x0100
        /*03c2*/ 	.byte	0x05
	.zero		1


	//   ....[46]....
        /*03c4*/ 	.word	0x00000bf0
        /*03c8*/ 	.word	0x000000ff
        /*03cc*/ 	.word	0x00000170
        /*03d0*/ 	.short	0x0100
        /*03d2*/ 	.byte	0x05
	.zero		1


	//   ....[47]....
        /*03d4*/ 	.word	0x00000c00
        /*03d8*/ 	.word	0x000000ff
        /*03dc*/ 	.word	0x00000180
        /*03e0*/ 	.short	0x0100
        /*03e2*/ 	.byte	0x05
	.zero		1


	//   ....[48]....
        /*03e4*/ 	.word	0x00000c10
        /*03e8*/ 	.word	0x000000ff
        /*03ec*/ 	.word	0x00000178
        /*03f0*/ 	.short	0x0100
        /*03f2*/ 	.byte	0x05
	.zero		1


	//   ....[49]....
        /*03f4*/ 	.word	0x00000c20
        /*03f8*/ 	.word	0x000000ff
        /*03fc*/ 	.word	0x00000188
        /*0400*/ 	.short	0x0100
        /*0402*/ 	.byte	0x05
	.zero		1


	//   ....[50]....
        /*0404*/ 	.word	0x00000d50
        /*0408*/ 	.word	0x000000ff
        /*040c*/ 	.word	0x00000190
        /*0410*/ 	.short	0x0100
        /*0412*/ 	.byte	0x07
	.zero		1


	//   ....[51]....
        /*0414*/ 	.word	0x00000d60
        /*0418*/ 	.word	0x000000ff
        /*041c*/ 	.word	0x000001b0
        /*0420*/ 	.short	0x0100
        /*0422*/ 	.byte	0x07
	.zero		1


	//   ....[52]....
        /*0424*/ 	.word	0x00000d70
        /*0428*/ 	.word	0x000000ff
        /*042c*/ 	.word	0x00000198
        /*0430*/ 	.short	0x0100
        /*0432*/ 	.byte	0x07
	.zero		1


	//   ....[53]....
        /*0434*/ 	.word	0x00000d80
        /*0438*/ 	.word	0x000000ff
        /*043c*/ 	.word	0x000001b8
        /*0440*/ 	.short	0x0100
        /*0442*/ 	.byte	0x07
	.zero		1


	//   ....[54]....
        /*0444*/ 	.word	0x00000d90
        /*0448*/ 	.word	0x000000ff
        /*044c*/ 	.word	0x000001a0
        /*0450*/ 	.short	0x0100
        /*0452*/ 	.byte	0x07
	.zero		1


	//   ....[55]....
        /*0454*/ 	.word	0x00000da0
        /*0458*/ 	.word	0x000000ff
        /*045c*/ 	.word	0x000001c0
        /*0460*/ 	.short	0x0100
        /*0462*/ 	.byte	0x07
	.zero		1


	//   ....[56]....
        /*0464*/ 	.word	0x00000db0
        /*0468*/ 	.word	0x000000ff
        /*046c*/ 	.word	0x000001a8
        /*0470*/ 	.short	0x0100
        /*0472*/ 	.byte	0x07
	.zero		1


	//   ....[57]....
        /*0474*/ 	.word	0x00000dc0
        /*0478*/ 	.word	0x000000ff
        /*047c*/ 	.word	0x000001c8
        /*0480*/ 	.short	0x0100
        /*0482*/ 	.byte	0x07
	.zero		1


	//   ....[58]....
        /*0484*/ 	.word	0x00000eb0
        /*0488*/ 	.word	0x000000ff
        /*048c*/ 	.word	0x000001d0
        /*0490*/ 	.short	0x0100
        /*0492*/ 	.byte	0x05
	.zero		1


	//   ....[59]....
        /*0494*/ 	.word	0x00000ec0
        /*0498*/ 	.word	0x000000ff
        /*049c*/ 	.word	0x000001e0
        /*04a0*/ 	.short	0x0100
        /*04a2*/ 	.byte	0x05
	.zero		1


	//   ....[60]....
        /*04a4*/ 	.word	0x00000ed0
        /*04a8*/ 	.word	0x000000ff
        /*04ac*/ 	.word	0x000001d8
        /*04b0*/ 	.short	0x0100
        /*04b2*/ 	.byte	0x05
	.zero		1


	//   ....[61]....
        /*04b4*/ 	.word	0x00000ee0
        /*04b8*/ 	.word	0x000000ff
        /*04bc*/ 	.word	0x000001e8
        /*04c0*/ 	.short	0x0100
        /*04c2*/ 	.byte	0x05
	.zero		1


	//   ....[62]....
        /*04c4*/ 	.word	0x000017b0
        /*04c8*/ 	.word	0x00000002
        /*04cc*/ 	.word	0x000001e0
        /*04d0*/ 	.short	0x010a
        /*04d2*/ 	.byte	0xff
	.zero		1


	//   ....[63]....
        /*04d4*/ 	.word	0x000017e0
        /*04d8*/ 	.word	0x00000002
        /*04dc*/ 	.word	0x000001d0
        /*04e0*/ 	.short	0x0101
        /*04e2*/ 	.byte	0xff
	.zero		1


	//   ....[64]....
        /*04e4*/ 	.word	0x000018b0
        /*04e8*/ 	.word	0x000000ff
        /*04ec*/ 	.word	0x000000a0
        /*04f0*/ 	.short	0x010a
        /*04f2*/ 	.byte	0x08
	.zero		1


	//   ....[65]....
        /*04f4*/ 	.word	0x00001950
        /*04f8*/ 	.word	0x000000ff
        /*04fc*/ 	.word	0x000000a0
        /*0500*/ 	.short	0x010a
        /*0502*/ 	.byte	0x21
	.zero		1


	//   ....[66]....
        /*0504*/ 	.word	0x00001aa0
        /*0508*/ 	.word	0x000000ff
        /*050c*/ 	.word	0x000000a0
        /*0510*/ 	.short	0x010a
        /*0512*/ 	.byte	0x08
	.zero		1


	//   ....[67]....
        /*0514*/ 	.word	0x00001bb0
        /*0518*/ 	.word	0x000000ff
        /*051c*/ 	.word	0x00000168
        /*0520*/ 	.short	0x0101
        /*0522*/ 	.byte	0x04
	.zero		1


	//   ....[68]....
        /*0524*/ 	.word	0x00001bd0
        /*0528*/ 	.word	0x000000ff
        /*052c*/ 	.word	0x000000a0
        /*0530*/ 	.short	0x010a
        /*0532*/ 	.byte	0x08
	.zero		1


	//   ....[69]....
        /*0534*/ 	.word	0x00001c50
        /*0538*/ 	.word	0x000000ff
        /*053c*/ 	.word	0x000000a0
        /*0540*/ 	.short	0x010a
        /*0542*/ 	.byte	0x11
	.zero		1


	//   ....[70]....
        /*0544*/ 	.word	0x00001da0
        /*0548*/ 	.word	0x000000ff
        /*054c*/ 	.word	0x000000a0
        /*0550*/ 	.short	0x010a
        /*0552*/ 	.byte	0x08
	.zero		1


	//   ....[71]....
        /*0554*/ 	.word	0x00001ee0
        /*0558*/ 	.word	0x00000002
        /*055c*/ 	.word	0x00000170
        /*0560*/ 	.short	0x010a
        /*0562*/ 	.byte	0xff
	.zero		1


	//   ....[72]....
        /*0564*/ 	.word	0x00001fa0
        /*0568*/ 	.word	0x00000002
        /*056c*/ 	.word	0x00000000
        /*0570*/ 	.short	0x0101
        /*0572*/ 	.byte	0xff
	.zero		1


	//   ....[73]....
        /*0574*/ 	.word	0x00002500
        /*0578*/ 	.word	0x000000ff
        /*057c*/ 	.word	0x00000000
        /*0580*/ 	.short	0x010a
        /*0582*/ 	.byte	0x05
	.zero		1


	//   ....[74]....
        /*0584*/ 	.word	0x00002590
        /*0588*/ 	.word	0x000000ff
        /*058c*/ 	.word	0x00000000
        /*0590*/ 	.short	0x010a
        /*0592*/ 	.byte	0x05
	.zero		1


	//   ....[75]....
        /*0594*/ 	.word	0x00002620
        /*0598*/ 	.word	0x000000ff
        /*059c*/ 	.word	0x00000000
        /*05a0*/ 	.short	0x010a
        /*05a2*/ 	.byte	0x05
	.zero		1


	//   ....[76]....
        /*05a4*/ 	.word	0x000026b0
        /*05a8*/ 	.word	0x000000ff
        /*05ac*/ 	.word	0x00000000
        /*05b0*/ 	.short	0x010a
        /*05b2*/ 	.byte	0x05
	.zero		1


	//   ....[77]....
        /*05b4*/ 	.word	0x00002740
        /*05b8*/ 	.word	0x000000ff
        /*05bc*/ 	.word	0x00000000
        /*05c0*/ 	.short	0x010a
        /*05c2*/ 	.byte	0x05
	.zero		1


	//   ....[78]....
        /*05c4*/ 	.word	0x000027d0
        /*05c8*/ 	.word	0x000000ff
        /*05cc*/ 	.word	0x00000000
        /*05d0*/ 	.short	0x010a
        /*05d2*/ 	.byte	0x05
	.zero		1


	//   ....[79]....
        /*05d4*/ 	.word	0x00002860
        /*05d8*/ 	.word	0x000000ff
        /*05dc*/ 	.word	0x00000000
        /*05e0*/ 	.short	0x010a
        /*05e2*/ 	.byte	0x05
	.zero		1


	//   ....[80]....
        /*05e4*/ 	.word	0x000028f0
        /*05e8*/ 	.word	0x000000ff
        /*05ec*/ 	.word	0x00000000
        /*05f0*/ 	.short	0x010a
        /*05f2*/ 	.byte	0x05
	.zero		1


	//   ....[81]....
        /*05f4*/ 	.word	0x00002980
        /*05f8*/ 	.word	0x000000ff
        /*05fc*/ 	.word	0x00000000
        /*0600*/ 	.short	0x010a
        /*0602*/ 	.byte	0x05
	.zero		1


	//   ....[82]....
        /*0604*/ 	.word	0x00002a10
        /*0608*/ 	.word	0x000000ff
        /*060c*/ 	.word	0x00000000
        /*0610*/ 	.short	0x010a
        /*0612*/ 	.byte	0x05
	.zero		1


	//   ....[83]....
        /*0614*/ 	.word	0x00002aa0
        /*0618*/ 	.word	0x000000ff
        /*061c*/ 	.word	0x00000000
        /*0620*/ 	.short	0x010a
        /*0622*/ 	.byte	0x05
	.zero		1


	//   ....[84]....
        /*0624*/ 	.word	0x00002b30
        /*0628*/ 	.word	0x000000ff
        /*062c*/ 	.word	0x00000000
        /*0630*/ 	.short	0x010a
        /*0632*/ 	.byte	0x05
	.zero		1


	//   ....[85]....
        /*0634*/ 	.word	0x00002bc0
        /*0638*/ 	.word	0x000000ff
        /*063c*/ 	.word	0x00000000
        /*0640*/ 	.short	0x010a
        /*0642*/ 	.byte	0x05
	.zero		1


	//   ....[86]....
        /*0644*/ 	.word	0x00002c50
        /*0648*/ 	.word	0x000000ff
        /*064c*/ 	.word	0x00000000
        /*0650*/ 	.short	0x010a
        /*0652*/ 	.byte	0x05
	.zero		1


	//   ....[87]....
        /*0654*/ 	.word	0x00002ce0
        /*0658*/ 	.word	0x000000ff
        /*065c*/ 	.word	0x00000000
        /*0660*/ 	.short	0x010a
        /*0662*/ 	.byte	0x05
	.zero		1


	//   ....[88]....
        /*0664*/ 	.word	0x00002d70
        /*0668*/ 	.word	0x000000ff
        /*066c*/ 	.word	0x00000000
        /*0670*/ 	.short	0x010a
        /*0672*/ 	.byte	0x05
	.zero		1


	//   ....[89]....
        /*0674*/ 	.word	0x00002e00
        /*0678*/ 	.word	0x000000ff
        /*067c*/ 	.word	0x00000000
        /*0680*/ 	.short	0x010a
        /*0682*/ 	.byte	0x05
	.zero		1


	//   ....[90]....
        /*0684*/ 	.word	0x00002e90
        /*0688*/ 	.word	0x000000ff
        /*068c*/ 	.word	0x00000000
        /*0690*/ 	.short	0x010a
        /*0692*/ 	.byte	0x05
	.zero		1


	//   ....[91]....
        /*0694*/ 	.word	0x00002f20
        /*0698*/ 	.word	0x000000ff
        /*069c*/ 	.word	0x00000000
        /*06a0*/ 	.short	0x010a
        /*06a2*/ 	.byte	0x05
	.zero		1


	//   ....[92]....
        /*06a4*/ 	.word	0x00002fc0
        /*06a8*/ 	.word	0x00000000
        /*06ac*/ 	.word	0x00000000
        /*06b0*/ 	.short	0x010a
        /*06b2*/ 	.byte	0xff
	.zero		1


	//   ....[93]....
        /*06b4*/ 	.word	0x000030e0
        /*06b8*/ 	.word	0x00000000
        /*06bc*/ 	.word	0x000001d0
        /*06c0*/ 	.short	0x010a
        /*06c2*/ 	.byte	0xff
	.zero		1


	//   ....[94]....
        /*06c4*/ 	.word	0x00003150
        /*06c8*/ 	.word	0x00000000
        /*06cc*/ 	.word	0x00000000
        /*06d0*/ 	.short	0x0101
        /*06d2*/ 	.byte	0xff
	.zero		1


	//   ....[95]....
        /*06d4*/ 	.word	0x00003170
        /*06d8*/ 	.word	0x000000ff
        /*06dc*/ 	.word	0x00000180
        /*06e0*/ 	.short	0x010a
        /*06e2*/ 	.byte	0x05
	.zero		1


	//   ....[96]....
        /*06e4*/ 	.word	0x00003290
        /*06e8*/ 	.word	0x00000000
        /*06ec*/ 	.word	0x00000170
        /*06f0*/ 	.short	0x010a
        /*06f2*/ 	.byte	0xff
	.zero		1


	//   ....[97]....
        /*06f4*/ 	.word	0x00003390
        /*06f8*/ 	.word	0x00000000
        /*06fc*/ 	.word	0x00000000
        /*0700*/ 	.short	0x0101
        /*0702*/ 	.byte	0xff
	.zero		1


	//   ....[98]....
        /*0704*/ 	.word	0x00003420
        /*0708*/ 	.word	0x000000ff
        /*070c*/ 	.word	0x00000180
        /*0710*/ 	.short	0x0106
        /*0712*/ 	.byte	0x05
	.zero		1


	//   ....[99]....
        /*0714*/ 	.word	0x00003440
        /*0718*/ 	.word	0x000000ff
        /*071c*/ 	.word	0x00000180
        /*0720*/ 	.short	0x010a
        /*0722*/ 	.byte	0x05
	.zero		1


	//   ....[100]....
        /*0724*/ 	.word	0x000034d0
        /*0728*/ 	.word	0x000000ff
        /*072c*/ 	.word	0x00000180
        /*0730*/ 	.short	0x0106
        /*0732*/ 	.byte	0x04
	.zero		1


	//   ....[101]....
        /*0734*/ 	.word	0x00003510
        /*0738*/ 	.word	0x00000000
        /*073c*/ 	.word	0x00000180
        /*0740*/ 	.short	0x010a
        /*0742*/ 	.byte	0xff
	.zero		1


	//   ....[102]....
        /*0744*/ 	.word	0x00003a10
        /*0748*/ 	.word	0x00000000
        /*074c*/ 	.word	0x00000170
        /*0750*/ 	.short	0x010a
        /*0752*/ 	.byte	0xff
	.zero		1


	//   ....[103]....
        /*0754*/ 	.word	0x00003b20
        /*0758*/ 	.word	0x00000003
        /*075c*/ 	.word	0x00000000
        /*0760*/ 	.short	0x0101
        /*0762*/ 	.byte	0xff
	.zero		1


	//   ....[104]....
        /*0764*/ 	.word	0x00003b30
        /*0768*/ 	.word	0x000000ff
        /*076c*/ 	.word	0x00000000
        /*0770*/ 	.short	0x010a
        /*0772*/ 	.byte	0x04
	.zero		1


	//   ....[105]....
        /*0774*/ 	.word	0x00003b50
        /*0778*/ 	.word	0x000000ff
        /*077c*/ 	.word	0x000001b0
        /*0780*/ 	.short	0x010a
        /*0782*/ 	.byte	0x08
	.zero		1


	//   ....[106]....
        /*0784*/ 	.word	0x00003c20
        /*0788*/ 	.word	0x000000ff
        /*078c*/ 	.word	0x00000000
        /*0790*/ 	.short	0x010a
        /*0792*/ 	.byte	0x07
	.zero		1


	//   ....[107]....
        /*0794*/ 	.word	0x00003d60
        /*0798*/ 	.word	0x000000ff
        /*079c*/ 	.word	0x00000000
        /*07a0*/ 	.short	0x010a
        /*07a2*/ 	.byte	0x04
	.zero		1


	//   ....[108]....
        /*07a4*/ 	.word	0x00003f50
        /*07a8*/ 	.word	0x000000ff
        /*07ac*/ 	.word	0x00000000
        /*07b0*/ 	.short	0x010a
        /*07b2*/ 	.byte	0x05
	.zero		1


	//   ....[109]....
        /*07b4*/ 	.word	0x00003fe0
        /*07b8*/ 	.word	0x000000ff
        /*07bc*/ 	.word	0x00000000
        /*07c0*/ 	.short	0x010a
        /*07c2*/ 	.byte	0x05
	.zero		1


	//   ....[110]....
        /*07c4*/ 	.word	0x00004070
        /*07c8*/ 	.word	0x000000ff
        /*07cc*/ 	.word	0x00000000
        /*07d0*/ 	.short	0x010a
        /*07d2*/ 	.byte	0x05
	.zero		1


	//   ....[111]....
        /*07d4*/ 	.word	0x00004100
        /*07d8*/ 	.word	0x000000ff
        /*07dc*/ 	.word	0x00000000
        /*07e0*/ 	.short	0x010a
        /*07e2*/ 	.byte	0x07
	.zero		1


	//   ....[112]....
        /*07e4*/ 	.word	0x00004540
        /*07e8*/ 	.word	0x00000000
        /*07ec*/ 	.word	0x00000170
        /*07f0*/ 	.short	0x010a
        /*07f2*/ 	.byte	0xff
	.zero		1


	//   ....[113]....
        /*07f4*/ 	.word	0x00004620
        /*07f8*/ 	.word	0x00000000
        /*07fc*/ 	.word	0x00000000
        /*0800*/ 	.short	0x0101
        /*0802*/ 	.byte	0xff
	.zero		1


	//   ....[114]....
        /*0804*/ 	.word	0x00004940
        /*0808*/ 	.word	0x000000ff
        /*080c*/ 	.word	0x00000168
        /*0810*/ 	.short	0x010a
        /*0812*/ 	.byte	0x07
	.zero		1


	//   ....[115]....
        /*0814*/ 	.word	0x00004b20
        /*0818*/ 	.word	0x000000ff
        /*081c*/ 	.word	0x00000150
        /*0820*/ 	.short	0x010a
        /*0822*/ 	.byte	0x0d
	.zero		1


	//   ....[116]....
        /*0824*/ 	.word	0x00004e30
        /*0828*/ 	.word	0x000000ff
        /*082c*/ 	.word	0x00000140
        /*0830*/ 	.short	0x010b
        /*0832*/ 	.byte	0x0d
	.zero		1


	//   ....[117]....
        /*0834*/ 	.word	0x00004e90
        /*0838*/ 	.word	0x000000ff
        /*083c*/ 	.word	0x00000000
        /*0840*/ 	.short	0x0101
        /*0842*/ 	.byte	0x0e
	.zero		1


	//   ....[118]....
        /*0844*/ 	.word	0x00004ee0
        /*0848*/ 	.word	0x000000ff
        /*084c*/ 	.word	0x00000000
        /*0850*/ 	.short	0x010a
        /*0852*/ 	.byte	0x04
	.zero		1


	//   ....[119]....
        /*0854*/ 	.word	0x00004f80
        /*0858*/ 	.word	0x00000000
        /*085c*/ 	.word	0x00000000
        /*0860*/ 	.short	0x010a
        /*0862*/ 	.byte	0xff
	.zero		1


	//   ....[120]....
        /*0864*/ 	.word	0x000052c0
        /*0868*/ 	.word	0x00000000
        /*086c*/ 	.word	0x00000170
        /*0870*/ 	.short	0x010a
        /*0872*/ 	.byte	0xff
	.zero		1


	//   ....[121]....
        /*0874*/ 	.word	0x000053d0
        /*0878*/ 	.word	0x00000000
        /*087c*/ 	.word	0x00000000
        /*0880*/ 	.short	0x0101
        /*0882*/ 	.byte	0xff
	.zero		1


	//   ....[122]....
        /*0884*/ 	.word	0x00005d80
        /*0888*/ 	.word	0x00000003
        /*088c*/ 	.word	0x00000140
        /*0890*/ 	.short	0x010a
        /*0892*/ 	.byte	0xff
	.zero		1


	//   ....[123]....
        /*0894*/ 	.word	0x00005d90
        /*0898*/ 	.word	0x00000010
        /*089c*/ 	.word	0x00000190
        /*08a0*/ 	.short	0x010a
        /*08a2*/ 	.byte	0xff
	.zero		1


	//   ....[124]....
        /*08a4*/ 	.word	0x00005f30
        /*08a8*/ 	.word	0x00000003
        /*08ac*/ 	.word	0x00000140
        /*08b0*/ 	.short	0x010a
        /*08b2*/ 	.byte	0xff
	.zero		1


	//   ....[125]....
        /*08b4*/ 	.word	0x00005ff0
        /*08b8*/ 	.word	0x00000010
        /*08bc*/ 	.word	0x00000190
        /*08c0*/ 	.short	0x010a
        /*08c2*/ 	.byte	0xff
	.zero		1


	//   ....[126]....
        /*08c4*/ 	.word	0x00006290
        /*08c8*/ 	.word	0x000000ff
        /*08cc*/ 	.word	0x00000000
        /*08d0*/ 	.short	0x0101
        /*08d2*/ 	.byte	0x05
	.zero		1


	//   ....[127]....
        /*08d4*/ 	.word	0x00006b50
        /*08d8*/ 	.word	0x00000000
        /*08dc*/ 	.word	0x00000000
        /*08e0*/ 	.short	0x0101
        /*08e2*/ 	.byte	0xff
	.zero		1


	//   ....[128]....
        /*08e4*/ 	.word	0x00006df0
        /*08e8*/ 	.word	0x00000002
        /*08ec*/ 	.word	0x000001e0
        /*08f0*/ 	.short	0x010a
        /*08f2*/ 	.byte	0xff
	.zero		1


	//   ....[129]....
        /*08f4*/ 	.word	0x00006e50
        /*08f8*/ 	.word	0x00000002
        /*08fc*/ 	.word	0x000000a0
        /*0900*/ 	.short	0x010a
        /*0902*/ 	.byte	0xff
	.zero		1


	//   ....[130]....
        /*0904*/ 	.word	0x00006eb0
        /*0908*/ 	.word	0x00000002
        /*090c*/ 	.word	0x000000a0
        /*0910*/ 	.short	0x010a
        /*0912*/ 	.byte	0xff
	.zero		1


	//   ....[131]....
        /*0914*/ 	.word	0x00006f00
        /*0918*/ 	.word	0x00000002
        /*091c*/ 	.word	0x00000170
        /*0920*/ 	.short	0x010a
        /*0922*/ 	.byte	0xff
	.zero		1


	//   ....[132]....
        /*0924*/ 	.word	0x00006f60
        /*0928*/ 	.word	0x00000000
        /*092c*/ 	.word	0x00000000
        /*0930*/ 	.short	0x010a
        /*0932*/ 	.byte	0xff
	.zero		1


	//   ....[133]....
        /*0934*/ 	.word	0x00006fc0
        /*0938*/ 	.word	0x00000000
        /*093c*/ 	.word	0x00000000
        /*0940*/ 	.short	0x010a
        /*0942*/ 	.byte	0xff
	.zero		1


	//   ....[134]....
        /*0944*/ 	.word	0x00007020
        /*0948*/ 	.word	0x00000000
        /*094c*/ 	.word	0x00000000
        /*0950*/ 	.short	0x010a
        /*0952*/ 	.byte	0xff
	.zero		1


	//   ....[135]....
        /*0954*/ 	.word	0x00007080
        /*0958*/ 	.word	0x00000000
        /*095c*/ 	.word	0x00000000
        /*0960*/ 	.short	0x010a
        /*0962*/ 	.byte	0xff
	.zero		1


	//   ....[136]....
        /*0964*/ 	.word	0x000070e0
        /*0968*/ 	.word	0x00000000
        /*096c*/ 	.word	0x00000000
        /*0970*/ 	.short	0x010a
        /*0972*/ 	.byte	0xff
	.zero		1


	//   ....[137]....
        /*0974*/ 	.word	0x00007140
        /*0978*/ 	.word	0x00000000
        /*097c*/ 	.word	0x00000000
        /*0980*/ 	.short	0x010a
        /*0982*/ 	.byte	0xff
	.zero		1


	//   ....[138]....
        /*0984*/ 	.word	0x000071a0
        /*0988*/ 	.word	0x00000000
        /*098c*/ 	.word	0x00000000
        /*0990*/ 	.short	0x010a
        /*0992*/ 	.byte	0xff
	.zero		1


	//   ....[139]....
        /*0994*/ 	.word	0x00007200
        /*0998*/ 	.word	0x00000000
        /*099c*/ 	.word	0x00000000
        /*09a0*/ 	.short	0x010a
        /*09a2*/ 	.byte	0xff
	.zero		1


	//   ....[140]....
        /*09a4*/ 	.word	0x00007260
        /*09a8*/ 	.word	0x00000000
        /*09ac*/ 	.word	0x00000000
        /*09b0*/ 	.short	0x010a
        /*09b2*/ 	.byte	0xff
	.zero		1


	//   ....[141]....
        /*09b4*/ 	.word	0x000072c0
        /*09b8*/ 	.word	0x00000000
        /*09bc*/ 	.word	0x00000000
        /*09c0*/ 	.short	0x010a
        /*09c2*/ 	.byte	0xff
	.zero		1


	//   ....[142]....
        /*09c4*/ 	.word	0x00007320
        /*09c8*/ 	.word	0x00000000
        /*09cc*/ 	.word	0x00000000
        /*09d0*/ 	.short	0x010a
        /*09d2*/ 	.byte	0xff
	.zero		1


	//   ....[143]....
        /*09d4*/ 	.word	0x00007380
        /*09d8*/ 	.word	0x00000000
        /*09dc*/ 	.word	0x00000000
        /*09e0*/ 	.short	0x010a
        /*09e2*/ 	.byte	0xff
	.zero		1


	//   ....[144]....
        /*09e4*/ 	.word	0x000073e0
        /*09e8*/ 	.word	0x00000000
        /*09ec*/ 	.word	0x00000000
        /*09f0*/ 	.short	0x010a
        /*09f2*/ 	.byte	0xff
	.zero		1


	//   ....[145]....
        /*09f4*/ 	.word	0x00007440
        /*09f8*/ 	.word	0x00000000
        /*09fc*/ 	.word	0x00000000
        /*0a00*/ 	.short	0x010a
        /*0a02*/ 	.byte	0xff
	.zero		1


	//   ....[146]....
        /*0a04*/ 	.word	0x000074a0
        /*0a08*/ 	.word	0x00000000
        /*0a0c*/ 	.word	0x00000000
        /*0a10*/ 	.short	0x010a
        /*0a12*/ 	.byte	0xff
	.zero		1


	//   ....[147]....
        /*0a14*/ 	.word	0x00007500
        /*0a18*/ 	.word	0x00000000
        /*0a1c*/ 	.word	0x00000000
        /*0a20*/ 	.short	0x010a
        /*0a22*/ 	.byte	0xff
	.zero		1


	//   ....[148]....
        /*0a24*/ 	.word	0x00007560
        /*0a28*/ 	.word	0x00000000
        /*0a2c*/ 	.word	0x00000000
        /*0a30*/ 	.short	0x010a
        /*0a32*/ 	.byte	0xff
	.zero		1


	//   ....[149]....
        /*0a34*/ 	.word	0x000075c0
        /*0a38*/ 	.word	0x00000000
        /*0a3c*/ 	.word	0x00000000
        /*0a40*/ 	.short	0x010a
        /*0a42*/ 	.byte	0xff
	.zero		1


	//   ....[150]....
        /*0a44*/ 	.word	0x00007620
        /*0a48*/ 	.word	0x00000000
        /*0a4c*/ 	.word	0x00000000
        /*0a50*/ 	.short	0x010a
        /*0a52*/ 	.byte	0xff
	.zero		1


	//   ....[151]....
        /*0a54*/ 	.word	0x00007670
        /*0a58*/ 	.word	0x00000000
        /*0a5c*/ 	.word	0x000001d0
        /*0a60*/ 	.short	0x010a
        /*0a62*/ 	.byte	0xff
	.zero		1


	//   ....[152]....
        /*0a64*/ 	.word	0x000076d0
        /*0a68*/ 	.word	0x00000000
        /*0a6c*/ 	.word	0x00000180
        /*0a70*/ 	.short	0x010a
        /*0a72*/ 	.byte	0xff
	.zero		1


	//   ....[153]....
        /*0a74*/ 	.word	0x00007720
        /*0a78*/ 	.word	0x00000000
        /*0a7c*/ 	.word	0x00000170
        /*0a80*/ 	.short	0x010a
        /*0a82*/ 	.byte	0xff
	.zero		1


	//   ....[154]....
        /*0a84*/ 	.word	0x00007780
        /*0a88*/ 	.word	0x00000000
        /*0a8c*/ 	.word	0x00000180
        /*0a90*/ 	.short	0x010a
        /*0a92*/ 	.byte	0xff
	.zero		1


	//   ....[155]....
        /*0a94*/ 	.word	0x000077d0
        /*0a98*/ 	.word	0x00000000
        /*0a9c*/ 	.word	0x00000170
        /*0aa0*/ 	.short	0x010a
        /*0aa2*/ 	.byte	0xff
	.zero		1


	//   ....[156]....
        /*0aa4*/ 	.word	0x00007830
        /*0aa8*/ 	.word	0x00000002
        /*0aac*/ 	.word	0x000001b0
        /*0ab0*/ 	.short	0x010a
        /*0ab2*/ 	.byte	0xff
	.zero		1


	//   ....[157]....
        /*0ab4*/ 	.word	0x00007890
        /*0ab8*/ 	.word	0x00000000
        /*0abc*/ 	.word	0x00000000
        /*0ac0*/ 	.short	0x010a
        /*0ac2*/ 	.byte	0xff
	.zero		1


	//   ....[158]....
        /*0ac4*/ 	.word	0x000078f0
        /*0ac8*/ 	.word	0x00000000
        /*0acc*/ 	.word	0x00000000
        /*0ad0*/ 	.short	0x010a
        /*0ad2*/ 	.byte	0xff
	.zero		1


	//   ....[159]....
        /*0ad4*/ 	.word	0x00007950
        /*0ad8*/ 	.word	0x00000000
        /*0adc*/ 	.word	0x00000000
        /*0ae0*/ 	.short	0x010a
        /*0ae2*/ 	.byte	0xff
	.zero		1


	//   ....[160]....
        /*0ae4*/ 	.word	0x000079b0
        /*0ae8*/ 	.word	0x00000000
        /*0aec*/ 	.word	0x00000000
        /*0af0*/ 	.short	0x010a
        /*0af2*/ 	.byte	0xff
	.zero		1


	//   ....[161]....
        /*0af4*/ 	.word	0x00007a10
        /*0af8*/ 	.word	0x00000000
        /*0afc*/ 	.word	0x00000000
        /*0b00*/ 	.short	0x010a
        /*0b02*/ 	.byte	0xff
	.zero		1


	//   ....[162]....
        /*0b04*/ 	.word	0x00007a60
        /*0b08*/ 	.word	0x00000000
        /*0b0c*/ 	.word	0x00000170
        /*0b10*/ 	.short	0x010a
        /*0b12*/ 	.byte	0xff
	.zero		1


	//   ....[163]....
        /*0b14*/ 	.word	0x00007ac0
        /*0b18*/ 	.word	0x00000000
        /*0b1c*/ 	.word	0x00000168
        /*0b20*/ 	.short	0x010a
        /*0b22*/ 	.byte	0xff
	.zero		1


	//   ....[164]....
        /*0b24*/ 	.word	0x00007b20
        /*0b28*/ 	.word	0x00000000
        /*0b2c*/ 	.word	0x00000150
        /*0b30*/ 	.short	0x010a
        /*0b32*/ 	.byte	0xff
	.zero		1


	//   ....[165]....
        /*0b34*/ 	.word	0x00007b80
        /*0b38*/ 	.word	0x00000000
        /*0b3c*/ 	.word	0x00000000
        /*0b40*/ 	.short	0x010a
        /*0b42*/ 	.byte	0xff
	.zero		1


	//   ....[166]....
        /*0b44*/ 	.word	0x00007bd0
        /*0b48*/ 	.word	0x00000000
        /*0b4c*/ 	.word	0x00000170
        /*0b50*/ 	.short	0x010a
        /*0b52*/ 	.byte	0xff
	.zero		1


	//   ....[167]....
        /*0b54*/ 	.word	0x00007c20
        /*0b58*/ 	.word	0x00000003
        /*0b5c*/ 	.word	0x00000140
        /*0b60*/ 	.short	0x010a
        /*0b62*/ 	.byte	0xff
	.zero		1


	//   ....[168]....
        /*0b64*/ 	.word	0x00007c70
        /*0b68*/ 	.word	0x00000010
        /*0b6c*/ 	.word	0x00000190
        /*0b70*/ 	.short	0x010a
        /*0b72*/ 	.byte	0xff
	.zero		1


	//----- nvinfo : EIATTR_NUM_MBARRIERS
	.align		4
.L_47:
        /*0b74*/ 	.byte	0x03, 0x38
        /*0b76*/ 	.short	0x003e


	//----- nvinfo : EIATTR_EXIT_INSTR_OFFSETS
	.align		4
        /*0b78*/ 	.byte	0x04, 0x1c
        /*0b7a*/ 	.short	(.L_49 - .L_48)


	//   ....[0]....
.L_48:
        /*0b7c*/ 	.word	0x00002ff0


	//   ....[1]....
        /*0b80*/ 	.word	0x000034e0


	//   ....[2]....
        /*0b84*/ 	.word	0x00003540


	//   ....[3]....
        /*0b88*/ 	.word	0x00004360


	//   ....[4]....
        /*0b8c*/ 	.word	0x00004fb0


	//   ....[5]....
        /*0b90*/ 	.word	0x00004ff0


	//   ....[6]....
        /*0b94*/ 	.word	0x00006d00


	//   ....[7]....
        /*0b98*/ 	.word	0x00006d80


	//   ....[8]....
        /*0b9c*/ 	.word	0x00006db0


	//   ....[9]....
        /*0ba0*/ 	.word	0x00006de0


	//----- nvinfo : EIATTR_MAX_THREADS
	.align		4
.L_49:
        /*0ba4*/ 	.byte	0x04, 0x05
        /*0ba6*/ 	.short	(.L_51 - .L_50)
.L_50:
        /*0ba8*/ 	.word	0x00000100
        /*0bac*/ 	.word	0x00000001
        /*0bb0*/ 	.word	0x00000001


	//----- nvinfo : EIATTR_CRS_STACK_SIZE
	.align		4
.L_51:
        /*0bb4*/ 	.byte	0x04, 0x1e
        /*0bb6*/ 	.short	(.L_53 - .L_52)
.L_52:
        /*0bb8*/ 	.word	0x00000000


	//----- nvinfo : EIATTR_CBANK_PARAM_SIZE
	.align		4
.L_53:
        /*0bbc*/ 	.byte	0x03, 0x19
        /*0bbe*/ 	.short	0x0800


	//----- nvinfo : EIATTR_PARAM_CBANK
	.align		4
        /*0bc0*/ 	.byte	0x04, 0x0a
        /*0bc2*/ 	.short	(.L_55 - .L_54)
	.align		4
.L_54:
        /*0bc4*/ 	.word	index@(.nv.constant0._ZN7cutlass13device_kernelINS_4gemm6kernel13GemmUniversalIN4cute5tupleIJiiiiEEENS1_10collective13CollectiveMmaINS1_35MainloopSm100TmaUmmaWarpSpecializedILi20ELi2ELi4ENS5_IJNS4_1CILi1EEESB_SB_EEEEENS5_IJNSA_ILi128EEENSA_ILi32EEESF_EEENS_10bfloat16_tENS5_IJlSB_lEEESH_SI_NS4_8TiledMMAINS4_8MMA_AtomIJNS4_20SM100_MMA_F16BF16_SSISH_SH_fLi128ELi32ELNS4_4UMMA5MajorE0ELSN_0ELNSM_7ScaleInE0ELSO_0EEEEEENS4_6LayoutISC_NS5_IJNSA_ILi0EEESS_SS_EEEEENS5_IJNS4_10UnderscoreESV_SV_EEEEENS4_13SM90_TMA_LOADENS4_14ComposedLayoutINS4_7SwizzleILi2ELi4ELi3EEENS4_18smem_ptr_flag_bitsILi16EEENSR_INS5_IJNSA_ILi8EEESF_EEENS5_IJSF_SB_EEEEEEEvNS4_8identityESY_S18_vS19_EENS_8epilogue10collective18CollectiveEpilogueINS1B_23Sm100TmaWarpSpecializedILi2ELi1ELi32ELb1ELb0EEEJSG_NS5_IJNSR_ISE_SB_EENSR_ISF_SB_EEEEESH_SI_SH_SI_NS1B_6fusion15FusionCallbacksIS1F_NS1J_17LinearCombinationISH_fSH_fLNS_15FloatRoundStyleE2EEESG_S1I_JEEENS4_5SM1004TMEM4LOAD26SM100_TMEM_LOAD_32dp32b32xESY_S18_NS4_39AutoVectorizingCopyWithAssumedAlignmentILi128EEENS4_14SM90_TMA_STOREES18_S1U_S1U_EEEvvEEEEvNT_6ParamsE)
        /*0bc8*/ 	.short	0x0380
        /*0bca*/ 	.short	0x0800


	//----- nvinfo : EIATTR_SW_WAR
	.align		4
.L_55:
        /*0bcc*/ 	.byte	0x04, 0x36
        /*0bce*/ 	.short	(.L_57 - .L_56)
.L_56:
        /*0bd0*/ 	.word	0x00000008
.L_57:


//--------------------- .nv.callgraph             --------------------------
	.section	.nv.callgraph,"",@"SHT_CUDA_CALLGRAPH"
	.align	4
	.sectionentsize	8
	.align		4
        /*0000*/ 	.word	0x00000000
	.align		4
        /*0004*/ 	.word	0xffffffff
	.align		4
        /*0008*/ 	.word	index@(_ZN7cutlass13device_kernelINS_4gemm6kernel13GemmUniversalIN4cute5tupleIJiiiiEEENS1_10collective13CollectiveMmaINS1_35MainloopSm100TmaUmmaWarpSpecializedILi20ELi2ELi4ENS5_IJNS4_1CILi1EEESB_SB_EEEEENS5_IJNSA_ILi128EEENSA_ILi32EEESF_EEENS_10bfloat16_tENS5_IJlSB_lEEESH_SI_NS4_8TiledMMAINS4_8MMA_AtomIJNS4_20SM100_MMA_F16BF16_SSISH_SH_fLi128ELi32ELNS4_4UMMA5MajorE0ELSN_0ELNSM_7ScaleInE0ELSO_0EEEEEENS4_6LayoutISC_NS5_IJNSA_ILi0EEESS_SS_EEEEENS5_IJNS4_10UnderscoreESV_SV_EEEEENS4_13SM90_TMA_LOADENS4_14ComposedLayoutINS4_7SwizzleILi2ELi4ELi3EEENS4_18smem_ptr_flag_bitsILi16EEENSR_INS5_IJNSA_ILi8EEESF_EEENS5_IJSF_SB_EEEEEEEvNS4_8identityESY_S18_vS19_EENS_8epilogue10collective18CollectiveEpilogueINS1B_23Sm100TmaWarpSpecializedILi2ELi1ELi32ELb1ELb0EEEJSG_NS5_IJNSR_ISE_SB_EENSR_ISF_SB_EEEEESH_SI_SH_SI_NS1B_6fusion15FusionCallbacksIS1F_NS1J_17LinearCombinationISH_fSH_fLNS_15FloatRoundStyleE2EEESG_S1I_JEEENS4_5SM1004TMEM4LOAD26SM100_TMEM_LOAD_32dp32b32xESY_S18_NS4_39AutoVectorizingCopyWithAssumedAlignmentILi128EEENS4_14SM90_TMA_STOREES18_S1U_S1U_EEEvvEEEEvNT_6ParamsE)
	.align		4
        /*000c*/ 	.word	index@(__assertfail)
	.align		4
        /*0010*/ 	.word	0x00000000
	.align		4
        /*0014*/ 	.word	0xfffffffe
	.align		4
        /*0018*/ 	.word	0x00000000
	.align		4
        /*001c*/ 	.word	0xfffffffd
	.align		4
        /*0020*/ 	.word	0x00000000
	.align		4
        /*0024*/ 	.word	0xfffffffc


//--------------------- .nv.constant4             --------------------------
	.section	.nv.constant4,"a",@progbits
	.align	8
	.align		8
.nv.constant4:
        /*0000*/ 	.dword	__assertfail
	.align		8
        /*0008*/ 	.dword	__unnamed_1
	.align		8
        /*0010*/ 	.dword	__unnamed_2
	.align		8
        /*0018*/ 	.dword	_ZN40_INTERNAL_c4b64eea_4_k_cu_f9146b4b_160084cuda3std3__45__cpo5beginE
	.align		8
        /*0020*/ 	.dword	_ZN40_INTERNAL_c4b64eea_4_k_cu_f9146b4b_160084cuda3std3__45__cpo3endE
	.align		8
        /*0028*/ 	.dword	_ZN40_INTERNAL_c4b64eea_4_k_cu_f9146b4b_160084cuda3std3__45__cpo6cbeginE
	.align		8
        /*0030*/ 	.dword	_ZN40_INTERNAL_c4b64eea_4_k_cu_f9146b4b_160084cuda3std3__45__cpo4cendE
	.align		8
        /*0038*/ 	.dword	_ZN40_INTERNAL_c4b64eea_4_k_cu_f9146b4b_160084cuda3std3__442_GLOBAL__N__c4b64eea_4_k_cu_f9146b4b_160086ignoreE
	.align		8
        /*0040*/ 	.dword	_ZN40_INTERNAL_c4b64eea_4_k_cu_f9146b4b_160084cuda3std3__419piecewise_constructE
	.align		8
        /*0048*/ 	.dword	_ZN40_INTERNAL_c4b64eea_4_k_cu_f9146b4b_160084cuda3std3__48in_placeE
	.align		8
        /*0050*/ 	.dword	_ZN40_INTERNAL_c4b64eea_4_k_cu_f9146b4b_160084cuda3std6ranges3__45__cpo4swapE
	.align		8
        /*0058*/ 	.dword	_ZN40_INTERNAL_c4b64eea_4_k_cu_f9146b4b_160084cuda3std6ranges3__45__cpo9iter_moveE
	.align		8
        /*0060*/ 	.dword	_ZN40_INTERNAL_c4b64eea_4_k_cu_f9146b4b_160084cute7productE
	.align		8
        /*0068*/ 	.dword	_ZN40_INTERNAL_c4b64eea_4_k_cu_f9146b4b_160084cute1_E
	.align		8
        /*0070*/ 	.dword	$str$25
	.align		8
        /*0078*/ 	.dword	$str$26
	.align		8
        /*0080*/ 	.dword	$str$27
	.align		8
        /*0088*/ 	.dword	$str$28


//--------------------- .text._ZN7cutlass13device_kernelINS_4gemm6kernel13GemmUniversalIN4cute5tupleIJiiiiEEENS1_10collective13CollectiveMmaINS1_35MainloopSm100TmaUmmaWarpSpecializedILi20ELi2ELi4ENS5_IJNS4_1CILi1EEESB_SB_EEEEENS5_IJNSA_ILi128EEENSA_ILi32EEESF_EEENS_10bfloat16_tENS5_IJlSB_lEEESH_SI_NS4_8TiledMMAINS4_8MMA_AtomIJNS4_20SM100_MMA_F16BF16_SSISH_SH_fLi128ELi32ELNS4_4UMMA5MajorE0ELSN_0ELNSM_7ScaleInE0ELSO_0EEEEEENS4_6LayoutISC_NS5_IJNSA_ILi0EEESS_SS_EEEEENS5_IJNS4_10UnderscoreESV_SV_EEEEENS4_13SM90_TMA_LOADENS4_14ComposedLayoutINS4_7SwizzleILi2ELi4ELi3EEENS4_18smem_ptr_flag_bitsILi16EEENSR_INS5_IJNSA_ILi8EEESF_EEENS5_IJSF_SB_EEEEEEEvNS4_8identityESY_S18_vS19_EENS_8epilogue10collective18CollectiveEpilogueINS1B_23Sm100TmaWarpSpecializedILi2ELi1ELi32ELb1ELb0EEEJSG_NS5_IJNSR_ISE_SB_EENSR_ISF_SB_EEEEESH_SI_SH_SI_NS1B_6fusion15FusionCallbacksIS1F_NS1J_17LinearCombinationISH_fSH_fLNS_15FloatRoundStyleE2EEESG_S1I_JEEENS4_5SM1004TMEM4LOAD26SM100_TMEM_LOAD_32dp32b32xESY_S18_NS4_39AutoVectorizingCopyWithAssumedAlignmentILi128EEENS4_14SM90_TMA_STOREES18_S1U_S1U_EEEvvEEEEvNT_6ParamsE --------------------------
	.section	.text._ZN7cutlass13device_kernelINS_4gemm6kernel13GemmUniversalIN4cute5tupleIJiiiiEEENS1_10collective13CollectiveMmaINS1_35MainloopSm100TmaUmmaWarpSpecializedILi20ELi2ELi4ENS5_IJNS4_1CILi1EEESB_SB_EEEEENS5_IJNSA_ILi128EEENSA_ILi32EEESF_EEENS_10bfloat16_tENS5_IJlSB_lEEESH_SI_NS4_8TiledMMAINS4_8MMA_AtomIJNS4_20SM100_MMA_F16BF16_SSISH_SH_fLi128ELi32ELNS4_4UMMA5MajorE0ELSN_0ELNSM_7ScaleInE0ELSO_0EEEEEENS4_6LayoutISC_NS5_IJNSA_ILi0EEESS_SS_EEEEENS5_IJNS4_10UnderscoreESV_SV_EEEEENS4_13SM90_TMA_LOADENS4_14ComposedLayoutINS4_7SwizzleILi2ELi4ELi3EEENS4_18smem_ptr_flag_bitsILi16EEENSR_INS5_IJNSA_ILi8EEESF_EEENS5_IJSF_SB_EEEEEEEvNS4_8identityESY_S18_vS19_EENS_8epilogue10collective18CollectiveEpilogueINS1B_23Sm100TmaWarpSpecializedILi2ELi1ELi32ELb1ELb0EEEJSG_NS5_IJNSR_ISE_SB_EENSR_ISF_SB_EEEEESH_SI_SH_SI_NS1B_6fusion15FusionCallbacksIS1F_NS1J_17LinearCombinationISH_fSH_fLNS_15FloatRoundStyleE2EEESG_S1I_JEEENS4_5SM1004TMEM4LOAD26SM100_TMEM_LOAD_32dp32b32xESY_S18_NS4_39AutoVectorizingCopyWithAssumedAlignmentILi128EEENS4_14SM90_TMA_STOREES18_S1U_S1U_EEEvvEEEEvNT_6ParamsE,"ax",@progbits
	.align	128
.text._ZN7cutlass13device_kernelINS_4gemm6kernel13GemmUniversalIN4cute5tupleIJiiiiEEENS1_10collective13CollectiveMmaINS1_35MainloopSm100TmaUmmaWarpSpecializedILi20ELi2ELi4ENS5_IJNS4_1CILi1EEESB_SB_EEEEENS5_IJNSA_ILi128EEENSA_ILi32EEESF_EEENS_10bfloat16_tENS5_IJlSB_lEEESH_SI_NS4_8TiledMMAINS4_8MMA_AtomIJNS4_20SM100_MMA_F16BF16_SSISH_SH_fLi128ELi32ELNS4_4UMMA5MajorE0ELSN_0ELNSM_7ScaleInE0ELSO_0EEEEEENS4_6LayoutISC_NS5_IJNSA_ILi0EEESS_SS_EEEEENS5_IJNS4_10UnderscoreESV_SV_EEEEENS4_13SM90_TMA_LOADENS4_14ComposedLayoutINS4_7SwizzleILi2ELi4ELi3EEENS4_18smem_ptr_flag_bitsILi16EEENSR_INS5_IJNSA_ILi8EEESF_EEENS5_IJSF_SB_EEEEEEEvNS4_8identityESY_S18_vS19_EENS_8epilogue10collective18CollectiveEpilogueINS1B_23Sm100TmaWarpSpecializedILi2ELi1ELi32ELb1ELb0EEEJSG_NS5_IJNSR_ISE_SB_EENSR_ISF_SB_EEEEESH_SI_SH_SI_NS1B_6fusion15FusionCallbacksIS1F_NS1J_17LinearCombinationISH_fSH_fLNS_15FloatRoundStyleE2EEESG_S1I_JEEENS4_5SM1004TMEM4LOAD26SM100_TMEM_LOAD_32dp32b32xESY_S18_NS4_39AutoVectorizingCopyWithAssumedAlignmentILi128EEENS4_14SM90_TMA_STOREES18_S1U_S1U_EEEvvEEEEvNT_6ParamsE:
        .type           _ZN7cutlass13device_kernelINS_4gemm6kernel13GemmUniversalIN4cute5tupleIJiiiiEEENS1_10collective13CollectiveMmaINS1_35MainloopSm100TmaUmmaWarpSpecializedILi20ELi2ELi4ENS5_IJNS4_1CILi1EEESB_SB_EEEEENS5_IJNSA_ILi128EEENSA_ILi32EEESF_EEENS_10bfloat16_tENS5_IJlSB_lEEESH_SI_NS4_8TiledMMAINS4_8MMA_AtomIJNS4_20SM100_MMA_F16BF16_SSISH_SH_fLi128ELi32ELNS4_4UMMA5MajorE0ELSN_0ELNSM_7ScaleInE0ELSO_0EEEEEENS4_6LayoutISC_NS5_IJNSA_ILi0EEESS_SS_EEEEENS5_IJNS4_10UnderscoreESV_SV_EEEEENS4_13SM90_TMA_LOADENS4_14ComposedLayoutINS4_7SwizzleILi2ELi4ELi3EEENS4_18smem_ptr_flag_bitsILi16EEENSR_INS5_IJNSA_ILi8EEESF_EEENS5_IJSF_SB_EEEEEEEvNS4_8identityESY_S18_vS19_EENS_8epilogue10collective18CollectiveEpilogueINS1B_23Sm100TmaWarpSpecializedILi2ELi1ELi32ELb1ELb0EEEJSG_NS5_IJNSR_ISE_SB_EENSR_ISF_SB_EEEEESH_SI_SH_SI_NS1B_6fusion15FusionCallbacksIS1F_NS1J_17LinearCombinationISH_fSH_fLNS_15FloatRoundStyleE2EEESG_S1I_JEEENS4_5SM1004TMEM4LOAD26SM100_TMEM_LOAD_32dp32b32xESY_S18_NS4_39AutoVectorizingCopyWithAssumedAlignmentILi128EEENS4_14SM90_TMA_STOREES18_S1U_S1U_EEEvvEEEEvNT_6ParamsE,@function
        .size           _ZN7cutlass13device_kernelINS_4gemm6kernel13GemmUniversalIN4cute5tupleIJiiiiEEENS1_10collective13CollectiveMmaINS1_35MainloopSm100TmaUmmaWarpSpecializedILi20ELi2ELi4ENS5_IJNS4_1CILi1EEESB_SB_EEEEENS5_IJNSA_ILi128EEENSA_ILi32EEESF_EEENS_10bfloat16_tENS5_IJlSB_lEEESH_SI_NS4_8TiledMMAINS4_8MMA_AtomIJNS4_20SM100_MMA_F16BF16_SSISH_SH_fLi128ELi32ELNS4_4UMMA5MajorE0ELSN_0ELNSM_7ScaleInE0ELSO_0EEEEEENS4_6LayoutISC_NS5_IJNSA_ILi0EEESS_SS_EEEEENS5_IJNS4_10UnderscoreESV_SV_EEEEENS4_13SM90_TMA_LOADENS4_14ComposedLayoutINS4_7SwizzleILi2ELi4ELi3EEENS4_18smem_ptr_flag_bitsILi16EEENSR_INS5_IJNSA_ILi8EEESF_EEENS5_IJSF_SB_EEEEEEEvNS4_8identityESY_S18_vS19_EENS_8epilogue10collective18CollectiveEpilogueINS1B_23Sm100TmaWarpSpecializedILi2ELi1ELi32ELb1ELb0EEEJSG_NS5_IJNSR_ISE_SB_EENSR_ISF_SB_EEEEESH_SI_SH_SI_NS1B_6fusion15FusionCallbacksIS1F_NS1J_17LinearCombinationISH_fSH_fLNS_15FloatRoundStyleE2EEESG_S1I_JEEENS4_5SM1004TMEM4LOAD26SM100_TMEM_LOAD_32dp32b32xESY_S18_NS4_39AutoVectorizingCopyWithAssumedAlignmentILi128EEENS4_14SM90_TMA_STOREES18_S1U_S1U_EEEvvEEEEvNT_6ParamsE,(.L_x_186 - _ZN7cutlass13device_kernelINS_4gemm6kernel13GemmUniversalIN4cute5tupleIJiiiiEEENS1_10collective13CollectiveMmaINS1_35MainloopSm100TmaUmmaWarpSpecializedILi20ELi2ELi4ENS5_IJNS4_1CILi1EEESB_SB_EEEEENS5_IJNSA_ILi128EEENSA_ILi32EEESF_EEENS_10bfloat16_tENS5_IJlSB_lEEESH_SI_NS4_8TiledMMAINS4_8MMA_AtomIJNS4_20SM100_MMA_F16BF16_SSISH_SH_fLi128ELi32ELNS4_4UMMA5MajorE0ELSN_0ELNSM_7ScaleInE0ELSO_0EEEEEENS4_6LayoutISC_NS5_IJNSA_ILi0EEESS_SS_EEEEENS5_IJNS4_10UnderscoreESV_SV_EEEEENS4_13SM90_TMA_LOADENS4_14ComposedLayoutINS4_7SwizzleILi2ELi4ELi3EEENS4_18smem_ptr_flag_bitsILi16EEENSR_INS5_IJNSA_ILi8EEESF_EEENS5_IJSF_SB_EEEEEEEvNS4_8identityESY_S18_vS19_EENS_8epilogue10collective18CollectiveEpilogueINS1B_23Sm100TmaWarpSpecializedILi2ELi1ELi32ELb1ELb0EEEJSG_NS5_IJNSR_ISE_SB_EENSR_ISF_SB_EEEEESH_SI_SH_SI_NS1B_6fusion15FusionCallbacksIS1F_NS1J_17LinearCombinationISH_fSH_fLNS_15FloatRoundStyleE2EEESG_S1I_JEEENS4_5SM1004TMEM4LOAD26SM100_TMEM_LOAD_32dp32b32xESY_S18_NS4_39AutoVectorizingCopyWithAssumedAlignmentILi128EEENS4_14SM90_TMA_STOREES18_S1U_S1U_EEEvvEEEEvNT_6ParamsE)
        .other          _ZN7cutlass13device_kernelINS_4gemm6kernel13GemmUniversalIN4cute5tupleIJiiiiEEENS1_10collective13CollectiveMmaINS1_35MainloopSm100TmaUmmaWarpSpecializedILi20ELi2ELi4ENS5_IJNS4_1CILi1EEESB_SB_EEEEENS5_IJNSA_ILi128EEENSA_ILi32EEESF_EEENS_10bfloat16_tENS5_IJlSB_lEEESH_SI_NS4_8TiledMMAINS4_8MMA_AtomIJNS4_20SM100_MMA_F16BF16_SSISH_SH_fLi128ELi32ELNS4_4UMMA5MajorE0ELSN_0ELNSM_7ScaleInE0ELSO_0EEEEEENS4_6LayoutISC_NS5_IJNSA_ILi0EEESS_SS_EEEEENS5_IJNS4_10UnderscoreESV_SV_EEEEENS4_13SM90_TMA_LOADENS4_14ComposedLayoutINS4_7SwizzleILi2ELi4ELi3EEENS4_18smem_ptr_flag_bitsILi16EEENSR_INS5_IJNSA_ILi8EEESF_EEENS5_IJSF_SB_EEEEEEEvNS4_8identityESY_S18_vS19_EENS_8epilogue10collective18CollectiveEpilogueINS1B_23Sm100TmaWarpSpecializedILi2ELi1ELi32ELb1ELb0EEEJSG_NS5_IJNSR_ISE_SB_EENSR_ISF_SB_EEEEESH_SI_SH_SI_NS1B_6fusion15FusionCallbacksIS1F_NS1J_17LinearCombinationISH_fSH_fLNS_15FloatRoundStyleE2EEESG_S1I_JEEENS4_5SM1004TMEM4LOAD26SM100_TMEM_LOAD_32dp32b32xESY_S18_NS4_39AutoVectorizingCopyWithAssumedAlignmentILi128EEENS4_14SM90_TMA_STOREES18_S1U_S1U_EEEvvEEEEvNT_6ParamsE,@"STO_CUDA_ENTRY STV_DEFAULT"
_ZN7cutlass13device_kernelINS_4gemm6kernel13GemmUniversalIN4cute5tupleIJiiiiEEENS1_10collective13CollectiveMmaINS1_35MainloopSm100TmaUmmaWarpSpecializedILi20ELi2ELi4ENS5_IJNS4_1CILi1EEESB_SB_EEEEENS5_IJNSA_ILi128EEENSA_ILi32EEESF_EEENS_10bfloat16_tENS5_IJlSB_lEEESH_SI_NS4_8TiledMMAINS4_8MMA_AtomIJNS4_20SM100_MMA_F16BF16_SSISH_SH_fLi128ELi32ELNS4_4UMMA5MajorE0ELSN_0ELNSM_7ScaleInE0ELSO_0EEEEEENS4_6LayoutISC_NS5_IJNSA_ILi0EEESS_SS_EEEEENS5_IJNS4_10UnderscoreESV_SV_EEEEENS4_13SM90_TMA_LOADENS4_14ComposedLayoutINS4_7SwizzleILi2ELi4ELi3EEENS4_18smem_ptr_flag_bitsILi16EEENSR_INS5_IJNSA_ILi8EEESF_EEENS5_IJSF_SB_EEEEEEEvNS4_8identityESY_S18_vS19_EENS_8epilogue10collective18CollectiveEpilogueINS1B_23Sm100TmaWarpSpecializedILi2ELi1ELi32ELb1ELb0EEEJSG_NS5_IJNSR_ISE_SB_EENSR_ISF_SB_EEEEESH_SI_SH_SI_NS1B_6fusion15FusionCallbacksIS1F_NS1J_17LinearCombinationISH_fSH_fLNS_15FloatRoundStyleE2EEESG_S1I_JEEENS4_5SM1004TMEM4LOAD26SM100_TMEM_LOAD_32dp32b32xESY_S18_NS4_39AutoVectorizingCopyWithAssumedAlignmentILi128EEENS4_14SM90_TMA_STOREES18_S1U_S1U_EEEvvEEEEvNT_6ParamsE:
[----:B------:R-:W1:Y:S01]  /*0000*/  LDC R1, c[0x0][0x37c] ;  /* 0x0000df00ff017b82 */ /* 0x000e620000000800 */
[----:B------:R-:W2:Y:S01]  /*0010*/  S2R R108, SR_TID.X ;  /* 0x00000000006c7919 */ /* 0x000ea20000002100 */
[----:B------:R-:W3:Y:S01]  /*0020*/  LDCU.64 UR4, c[0x0][0x890] ;  /* 0x00011200ff0477ac */ /* 0x000ee20008000a00 */
[----:B------:R-:W-:Y:S02]  /*0030*/  PRMT R94, RZ, 0x7610, R94 ;  /* 0x00007610ff5e7816 */ /* 0x000fe4000000005e */
[----:B------:R-:W-:Y:S01]  /*0040*/  ELECT P5, URZ, PT ;  /* 0x0000000000ff782f */ /* 0x000fe200038a0000 */
[----:B------:R-:W4:Y:S01]  /*0050*/  LDCU.64 UR40, c[0x0][0x358] ;  /* 0x00006b00ff2877ac */ /* 0x000f220008000a00 */
[----:B---3--:R-:W-:-:S04]  /*0060*/  UISETP.NE.U32.AND UP0, UPT, UR4, URZ, UPT ;  /* 0x000000ff0400728c */ /* 0x008fc8000bf05070 */
[----:B------:R-:W-:Y:S01]  /*0070*/  UISETP.NE.AND.EX UP0, UPT, UR5, URZ, UPT, UP0 ;  /* 0x000000ff0500728c */ /* 0x000fe2000bf05300 */
[----:B--2---:R-:W-:-:S05]  /*0080*/  SHF.R.U32.HI R95, RZ, 0x5, R108 ;  /* 0x00000005ff5f7819 */ /* 0x004fca000001166c */
[----:B------:R-:W2:Y:S02]  /*0090*/  SHFL.IDX PT, R0, R95, RZ, 0x1f ;  /* 0x00001fff5f007589 */ /* 0x000ea400000e0000 */
[----:B--2---:R-:W-:Y:S01]  /*00a0*/  R2UR UR8, R0 ;  /* 0x00000000000872ca */ /* 0x004fe200000e0000 */
[----:B-1--4-:R-:W-:-:S14]  /*00b0*/  BRA.U UP0, `(.L_x_0) ;  /* 0x00000001002c7547 */ /* 0x012fdc000b800000 */
[----:B------:R-:W1:Y:S02]  /*00c0*/  LDCU.64 UR6, c[0x0][0x888] ;  /* 0x00011100ff0677ac */ /* 0x000e640008000a00 */
[----:B-1----:R-:W-:-:S04]  /*00d0*/  UISETP.NE.U32.AND UP0, UPT, UR6, URZ, UPT ;  /* 0x000000ff0600728c */ /* 0x002fc8000bf05070 */
[----:B------:R-:W-:-:S09]  /*00e0*/  UISETP.NE.AND.EX UP0, UPT, UR7, URZ, UPT, UP0 ;  /* 0x000000ff0700728c */ /* 0x000fd2000bf05300 */
[----:B------:R-:W-:Y:S05]  /*00f0*/  BRA.U !UP0, `(.L_x_1) ;  /* 0x0000000108107547 */ /* 0x000fea000b800000 */
[----:B------:R-:W1:Y:S02]  /*0100*/  LDC.64 R48, c[0x0][0x888] ;  /* 0x00022200ff307b82 */ /* 0x000e640000000a00 */
[----:B-1----:R1:W5:Y:S01]  /*0110*/  LDG.E R48, desc[UR40][R48.64] ;  /* 0x0000002830307981 */ /* 0x002362000c1e1900 */
[----:B------:R-:W-:Y:S01]  /*0120*/  HFMA2 R94, -RZ, RZ, 0, 5.9604644775390625e-08 ;  /* 0x00000001ff5e7431 */ /* 0x000fe200000001ff */
[----:B------:R-:W-:Y:S05]  /*0130*/  BRA `(.L_x_0) ;  /* 0x00000000000c7947 */ /* 0x000fea0003800000 */
.L_x_1:
[----:B------:R-:W1:Y:S01]  /*0140*/  LDCU UR6, c[0x0][0x880] ;  /* 0x00011000ff0677ac */ /* 0x000e620008000800 */
[----:B------:R-:W-:Y:S01]  /*0150*/  HFMA2 R94, -RZ, RZ, 0, 5.9604644775390625e-08 ;  /* 0x00000001ff5e7431 */ /* 0x000fe200000001ff */
[----:B-1----:R-:W-:-:S07]  /*0160*/  MOV R48, UR6 ;  /* 0x0000000600307c02 */ /* 0x002fce0008000f00 */
.L_x_0:
[----:B------:R-:W2:Y:S02]  /*0170*/  LDCU.64 UR6, c[0x0][0x8b0] ;  /* 0x00011600ff0677ac */ /* 0x000ea40008000a00 */
[----:B--2---:R-:W-:-:S04]  /*0180*/  UISETP.NE.U32.AND UP0, UPT, UR6, URZ, UPT ;  /* 0x000000ff0600728c */ /* 0x004fc8000bf05070 */
[----:B------:R-:W-:-:S09]  /*0190*/  UISETP.NE.AND.EX UP0, UPT, UR7, URZ, UPT, UP0 ;  /* 0x000000ff0700728c */ /* 0x000fd2000bf05300 */
[----:B------:R-:W-:Y:S05]  /*01a0*/  BRA.U UP0, `(.L_x_2) ;  /* 0x0000000100247547 */ /* 0x000fea000b800000 */
[----:B------:R-:W2:Y:S02]  /*01b0*/  LDCU.64 UR6, c[0x0][0x8a8] ;  /* 0x00011500ff0677ac */ /* 0x000ea40008000a00 */
[----:B--2---:R-:W-:-:S04]  /*01c0*/  UISETP.NE.U32.AND UP0, UPT, UR6, URZ, UPT ;  /* 0x000000ff0600728c */ /* 0x004fc8000bf05070 */
[----:B------:R-:W-:-:S09]  /*01d0*/  UISETP.NE.AND.EX UP0, UPT, UR7, URZ, UPT, UP0 ;  /* 0x000000ff0700728c */ /* 0x000fd2000bf05300 */
[----:B------:R-:W-:Y:S05]  /*01e0*/  BRA.U !UP0, `(.L_x_3) ;  /* 0x00000001080c7547 */ /* 0x000fea000b800000 */
[----:B------:R-:W2:Y:S02]  /*01f0*/  LDC.64 R2, c[0x0][0x8a8] ;  /* 0x00022a00ff027b82 */ /* 0x000ea40000000a00 */
[----:B--2---:R2:W5:Y:S01]  /*0200*/  LDG.E R47, desc[UR40][R2.64] ;  /* 0x00000028022f7981 */ /* 0x004562000c1e1900 */
[----:B------:R-:W-:Y:S05]  /*0210*/  BRA `(.L_x_2) ;  /* 0x0000000000087947 */ /* 0x000fea0003800000 */
.L_x_3:
[----:B------:R-:W2:Y:S02]  /*0220*/  LDCU UR6, c[0x0][0x8a0] ;  /* 0x00011400ff0677ac */ /* 0x000ea40008000800 */
[----:B--2---:R-:W-:Y:S02]  /*0230*/  MOV R47, UR6 ;  /* 0x00000006002f7c02 */ /* 0x004fe40008000f00 */
.L_x_2:
[----:B------:R-:W-:Y:S01]  /*0240*/  IMAD.U32 R0, RZ, RZ, UR8 ;  /* 0x00000008ff007e24 */ /* 0x000fe2000f8e00ff */
[----:B------:R-:W-:Y:S04]  /*0250*/  BSSY.RECONVERGENT B0, `(.L_x_4) ;  /* 0x000000c000007945 */ /* 0x000fe80003800200 */
[C---:B------:R-:W-:Y:S02]  /*0260*/  ISETP.NE.OR P1, PT, R0.reuse, 0x1, !P5 ;  /* 0x000000010000780c */ /* 0x040fe40006f25670 */
[----:B------:R-:W-:-:S11]  /*0270*/  ISETP.NE.OR P0, PT, R0, 0x3, !P5 ;  /* 0x000000030000780c */ /* 0x000fd60006f05670 */
[----:B------:R-:W-:Y:S05]  /*0280*/  @P1 BRA `(.L_x_5) ;  /* 0x0000000000201947 */ /* 0x000fea0003800000 */
[----:B------:R-:W3:Y:S02]  /*0290*/  LDCU.64 UR6, c[0x0][0x348] ;  /* 0x00006900ff0677ac */ /* 0x000ee40008000a00 */
[----:B---3--:R-:W-:Y:S02]  /*02a0*/  UIADD3 UR10, UP1, UPT, UR6, 0x80, URZ ;  /* 0x00000080060a7890 */ /* 0x008fe4000ff3e0ff */
[----:B------:R-:W-:Y:S02]  /*02b0*/  UIADD3 UR6, UP0, UPT, UR6, 0x180, URZ ;  /* 0x0000018006067890 */ /* 0x000fe4000ff1e0ff */
[----:B------:R-:W-:Y:S02]  /*02c0*/  UIADD3.X UR11, UPT, UPT, URZ, UR7, URZ, UP1, !UPT ;  /* 0x00000007ff0b7290 */ /* 0x000fe40008ffe4ff */
[----:B------:R-:W-:-:S07]  /*02d0*/  UIADD3.X UR7, UPT, UPT, URZ, UR7, URZ, UP0, !UPT ;  /* 0x00000007ff077290 */ /* 0x000fce00087fe4ff */
[----:B------:R3:W-:Y:S02]  /*02e0*/  UTMACCTL.PF [UR10] ;  /* 0x000000000a0079b9 */ /* 0x0007e40008040000 */
[----:B------:R3:W-:Y:S02]  /*02f0*/  UTMACCTL.PF [UR6] ;  /* 0x00000000060079b9 */ /* 0x0007e40008040000 */
[----:B---3--:R-:W-:Y:S01]  /*0300*/  NOP ;  /* 0x0000000000007918 */ /* 0x008fe20000000000 */
.L_x_5:
[----:B------:R-:W-:Y:S05]  /*0310*/  BSYNC.RECONVERGENT B0 ;  /* 0x0000000000007941 */ /* 0x000fea0003800200 */
.L_x_4:
[----:B------:R-:W-:Y:S04]  /*0320*/  BSSY.RECONVERGENT B0, `(.L_x_6) ;  /* 0x000000a000007945 */ /* 0x000fe80003800200 */
        /* <DEDUP_REMOVED lines=9> */
.L_x_7:
[----:B------:R-:W-:Y:S05]  /*03c0*/  BSYNC.RECONVERGENT B0 ;  /* 0x0000000000007941 */ /* 0x000fea0003800200 */
.L_x_6:
[----:B------:R-:W3:Y:S01]  /*03d0*/  LDCU.64 UR6, c[0x0][0x888] ;  /* 0x00011100ff0677ac */ /* 0x000ee20008000a00 */
[----:B------:R-:W-:Y:S02]  /*03e0*/  UISETP.EQ.U32.AND UP1, UPT, UR4, URZ, UPT ;  /* 0x000000ff0400728c */ /* 0x000fe4000bf22070 */
[----:B------:R-:W-:Y:S02]  /*03f0*/  UPLOP3.LUT UP2, UPT, UPT, UPT, UPT, 0x80, 0x8 ;  /* 0x000000000008789c */ /* 0x000fe40003f4f070 */
[----:B---3--:R-:W-:-:S04]  /*0400*/  UISETP.NE.U32.AND UP0, UPT, UR6, URZ, UPT ;  /* 0x000000ff0600728c */ /* 0x008fc8000bf05070 */
[----:B------:R-:W-:-:S04]  /*0410*/  UISETP.NE.AND.EX UP0, UPT, UR7, URZ, UPT, UP0 ;  /* 0x000000ff0700728c */ /* 0x000fc8000bf05300 */
[----:B------:R-:W-:-:S04]  /*0420*/  UISETP.EQ.OR.EX UP3, UPT, UR5, URZ, !UP0, UP1 ;  /* 0x000000ff0500728c */ /* 0x000fc8000c762710 */
[----:B------:R-:W-:-:S05]  /*0430*/  UP2UR UR45, UPR, URZ, 0x8 ;  /* 0x00000008ff2d7883 */ /* 0x000fca0008000000 */
[----:B------:R-:W-:Y:S07]  /*0440*/  BRA.U !UP3, `(.L_x_8) ;  /* 0x000000010b207547 */ /* 0x000fee000b800000 */
[----:B------:R-:W-:Y:S01]  /*0450*/  UISETP.NE.U32.AND UP2, UPT, UR4, URZ, UPT ;  /* 0x000000ff0400728c */ /* 0x000fe2000bf45070 */
[----:B-----5:R-:W-:Y:S01]  /*0460*/  FSETP.NEU.AND P0, PT, R48, RZ, PT ;  /* 0x000000ff3000720b */ /* 0x020fe20003f0d000 */
[----:B------:R-:W-:Y:S02]  /*0470*/  USEL UR4, URZ, 0xffffffff, UP0 ;  /* 0xffffffffff047887 */ /* 0x000fe40008000000 */
[----:B------:R-:W-:-:S10]  /*0480*/  UISETP.NE.AND.EX UP2, UPT, UR5, URZ, UPT, UP2 ;  /* 0x000000ff0500728c */ /* 0x000fd4000bf45320 */
[----:B------:R-:W-:Y:S01]  /*0490*/  VOTEU.ANY UP1, P0 ;  /* 0x0000000000ff7886 */ /* 0x000fe20000020100 */
[----:B------:R-:W-:-:S04]  /*04a0*/  @!UP2 USEL UR4, URZ, 0xffffffff, UP1 ;  /* 0xffffffffff04a887 */ /* 0x000fc80008800000 */
[----:B------:R-:W-:-:S04]  /*04b0*/  ULOP3.LUT UR4, UR4, 0x1, URZ, 0xc0, !UPT ;  /* 0x0000000104047892 */ /* 0x000fc8000f8ec0ff */
[----:B------:R-:W-:-:S11]  /*04c0*/  UISETP.NE.U32.AND UP2, UPT, UR4, 0x1, UPT ;  /* 0x000000010400788c */ /* 0x000fd6000bf45070 */
.L_x_8:
[----:B--2---:R-:W2:Y:S01]  /*04d0*/  SHFL.IDX PT, R2, R95, RZ, 0x1f ;  /* 0x00001fff5f027589 */ /* 0x004ea200000e0000 */
[----:B------:R-:W-:-:S04]  /*04e0*/  UISETP.NE.AND UP1, UPT, UR8, 0x2, UPT ;  /* 0x000000020800788c */ /* 0x000fc8000bf25270 */
[----:B------:R-:W-:Y:S01]  /*04f0*/  USEL UR6, URZ, 0x1, UP1 ;  /* 0x00000001ff067887 */ /* 0x000fe20008800000 */
[----:B--2---:R-:W-:-:S13]  /*0500*/  ISETP.NE.AND P0, PT, R2, RZ, PT ;  /* 0x000000ff0200720c */ /* 0x004fda0003f05270 */
[----:B------:R-:W-:Y:S05]  /*0510*/  @P0 BRA `(.L_x_9) ;  /* 0x0000000000d40947 */ /* 0x000fea0003800000 */
[----:B------:R-:W-:Y:S01]  /*0520*/  ELECT P0, URZ, PT ;  /* 0x0000000000ff782f */ /* 0x000fe20003800000 */
[----:B------:R-:W-:-:S12]  /*0530*/  BSSY.RECONVERGENT B0, `(.L_x_9) ;  /* 0x0000033000007945 */ /* 0x000fd80003800200 */
[----:B------:R-:W-:Y:S05]  /*0540*/  @!P0 BRA `(.L_x_10) ;  /* 0x0000000000c48947 */ /* 0x000fea0003800000 */
[----:B------:R-:W2:Y:S01]  /*0550*/  S2UR UR5, SR_CgaCtaId ;  /* 0x00000000000579c3 */ /* 0x000ea20000008800 */
[----:B------:R-:W-:Y:S01]  /*0560*/  UMOV UR7, 0x400 ;  /* 0x0000040000077882 */ /* 0x000fe20000000000 */
[----:B------:R-:W-:Y:S02]  /*0570*/  UMOV UR4, 0x1 ;  /* 0x0000000100047882 */ /* 0x000fe40000000000 */
[----:B------:R-:W-:-:S04]  /*0580*/  UIADD3 UR10, UPT, UPT, -UR4, 0x100000, URZ ;  /* 0x00100000040a7890 */ /* 0x000fc8000fffe1ff */
[----:B------:R-:W-:Y:S02]  /*0590*/  USHF.L.U32 UR11, UR10, 0xb, URZ ;  /* 0x0000000b0a0b7899 */ /* 0x000fe400080006ff */
[----:B------:R-:W-:Y:S02]  /*05a0*/  USHF.L.U32 UR10, UR10, 0x1, URZ ;  /* 0x000000010a0a7899 */ /* 0x000fe400080006ff */
[----:B--2---:R-:W-:Y:S01]  /*05b0*/  ULEA UR5, UR5, UR7, 0x18 ;  /* 0x0000000705057291 */ /* 0x004fe2000f8ec0ff */
[----:B------:R-:W2:Y:S11]  /*05c0*/  FENCE.VIEW.ASYNC.S ;  /* 0x00000000000073c6 */ /* 0x000eb60000000000 */
[----:B--2---:R2:W3:Y:S01]  /*05d0*/  SYNCS.EXCH.64 URZ, [UR5], UR10 ;  /* 0x0000000a05ff75b2 */ /* 0x0044e20008000100 */
[----:B------:R2:W4:Y:S01]  /*05e0*/  SYNCS.EXCH.64 URZ, [UR5+0xa0], UR10 ;  /* 0x0000a00a05ff75b2 */ /* 0x0005220008000100 */
[----:B------:R2:W1:Y:S01]  /*05f0*/  SYNCS.EXCH.64 URZ, [UR5+0x8], UR10 ;  /* 0x0000080a05ff75b2 */ /* 0x0004620008000100 */
        /* <DEDUP_REMOVED lines=36> */
[----:B------:R2:W1:Y:S02]  /*0840*/  SYNCS.EXCH.64 URZ, [UR5+0x138], UR10 ;  /* 0x0001380a05ff75b2 */ /* 0x0004640008000100 */
[----:B--234-:R-:W-:Y:S01]  /*0850*/  NOP ;  /* 0x0000000000007918 */ /* 0x01cfe20000000000 */
.L_x_10:
[----:B------:R-:W-:Y:S05]  /*0860*/  BSYNC.RECONVERGENT B0 ;  /* 0x0000000000007941 */ /* 0x000fea0003800200 */
.L_x_9:
[----:B------:R-:W2:Y:S01]  /*0870*/  SHFL.IDX PT, R2, R95, RZ, 0x1f ;  /* 0x00001fff5f027589 */ /* 0x000ea200000e0000 */
[----:B------:R-:W-:Y:S01]  /*0880*/  NOP ;  /* 0x0000000000007918 */ /* 0x000fe20000000000 */
[----:B--2---:R-:W-:-:S13]  /*0890*/  ISETP.NE.AND P0, PT, R2, 0x1, PT ;  /* 0x000000010200780c */ /* 0x004fda0003f05270 */
[----:B------:R-:W-:Y:S05]  /*08a0*/  @P0 BRA `(.L_x_11) ;  /* 0x0000000000480947 */ /* 0x000fea0003800000 */
[----:B------:R-:W2:Y:S01]  /*08b0*/  S2UR UR7, SR_CgaCtaId ;  /* 0x00000000000779c3 */ /* 0x000ea20000008800 */
[----:B------:R-:W-:Y:S01]  /*08c0*/  UMOV UR9, 0x400 ;  /* 0x0000040000097882 */ /* 0x000fe20000000000 */
[----:B------:R-:W-:Y:S01]  /*08d0*/  UMOV UR5, 0x20 ;  /* 0x0000002000057882 */ /* 0x000fe20000000000 */
[----:B------:R-:W-:Y:S01]  /*08e0*/  UMOV UR4, 0x80 ;  /* 0x0000008000047882 */ /* 0x000fe20000000000 */
[----:B------:R-:W-:-:S04]  /*08f0*/  UIADD3 UR10, UPT, UPT, -UR5, 0x100000, URZ ;  /* 0x00100000050a7890 */ /* 0x000fc8000fffe1ff */
[----:B------:R-:W-:Y:S02]  /*0900*/  USHF.L.U32 UR11, UR10, 0xb, URZ ;  /* 0x0000000b0a0b7899 */ /* 0x000fe400080006ff */
[----:B------:R-:W-:Y:S02]  /*0910*/  USHF.L.U32 UR10, UR10, 0x1, URZ ;  /* 0x000000010a0a7899 */ /* 0x000fe400080006ff */
[----:B------:R-:W-:-:S04]  /*0920*/  UIADD3 UR4, UPT, UPT, -UR4, 0x100000, URZ ;  /* 0x0010000004047890 */ /* 0x000fc8000fffe1ff */
[----:B------:R-:W-:Y:S02]  /*0930*/  USHF.L.U32 UR5, UR4, 0xb, URZ ;  /* 0x0000000b04057899 */ /* 0x000fe400080006ff */
[----:B------:R-:W-:Y:S01]  /*0940*/  USHF.L.U32 UR4, UR4, 0x1, URZ ;  /* 0x0000000104047899 */ /* 0x000fe200080006ff */
[----:B------:R-:W-:Y:S01]  /*0950*/  ELECT P0, URZ, PT ;  /* 0x0000000000ff782f */ /* 0x000fe20003800000 */
[----:B--2---:R-:W-:Y:S01]  /*0960*/  ULEA UR7, UR7, UR9, 0x18 ;  /* 0x0000000907077291 */ /* 0x004fe2000f8ec0ff */
[----:B------:R-:W2:Y:S11]  /*0970*/  FENCE.VIEW.ASYNC.S ;  /* 0x00000000000073c6 */ /* 0x000eb60000000000 */
[----:B--2---:R2:W3:Y:S01]  /*0980*/  SYNCS.EXCH.64 URZ, [UR7+0x140], UR10 ;  /* 0x0001400a07ff75b2 */ /* 0x0044e20008000100 */
[----:B------:R2:W4:Y:S01]  /*0990*/  SYNCS.EXCH.64 URZ, [UR7+0x150], UR4 ;  /* 0x0001500407ff75b2 */ /* 0x0005220008000100 */
[----:B------:R2:W1:Y:S01]  /*09a0*/  SYNCS.EXCH.64 URZ, [UR7+0x148], UR10 ;  /* 0x0001480a07ff75b2 */ /* 0x0004620008000100 */
[----:B------:R2:W1:Y:S01]  /*09b0*/  SYNCS.EXCH.64 URZ, [UR7+0x158], UR4 ;  /* 0x0001580407ff75b2 */ /* 0x0004620008000100 */
[----:B------:R-:W-:Y:S01]  /*09c0*/  NOP ;  /* 0x0000000000007918 */ /* 0x000fe20000000000 */
.L_x_11:
[----:B------:R-:W2:Y:S01]  /*09d0*/  SHFL.IDX PT, R2, R95, RZ, 0x1f ;  /* 0x00001fff5f027589 */ /* 0x000ea200000e0000 */
[----:B------:R-:W-:Y:S01]  /*09e0*/  NOP ;  /* 0x0000000000007918 */ /* 0x000fe20000000000 */
[----:B--2---:R-:W-:-:S13]  /*09f0*/  ISETP.NE.AND P0, PT, R2, 0x3, PT ;  /* 0x000000030200780c */ /* 0x004fda0003f05270 */
[----:B------:R-:W-:Y:S05]  /*0a00*/  @P0 BRA `(.L_x_12) ;  /* 0x0000000000300947 */ /* 0x000fea0003800000 */
[----:B------:R-:W2:Y:S01]  /*0a10*/  S2UR UR5, SR_CgaCtaId ;  /* 0x00000000000579c3 */ /* 0x000ea20000008800 */
[----:B------:R-:W-:Y:S01]  /*0a20*/  UMOV UR7, 0x400 ;  /* 0x0000040000077882 */ /* 0x000fe20000000000 */
[----:B------:R-:W-:Y:S01]  /*0a30*/  UMOV UR4, 0x20 ;  /* 0x0000002000047882 */ /* 0x000fe20000000000 */
[----:B------:R-:W-:Y:S01]  /*0a40*/  ELECT P0, URZ, PT ;  /* 0x0000000000ff782f */ /* 0x000fe20003800000 */
[----:B------:R-:W-:-:S04]  /*0a50*/  UIADD3 UR10, UPT, UPT, -UR4, 0x100000, URZ ;  /* 0x00100000040a7890 */ /* 0x000fc8000fffe1ff */
[----:B------:R-:W-:Y:S02]  /*0a60*/  USHF.L.U32 UR11, UR10, 0xb, URZ ;  /* 0x0000000b0a0b7899 */ /* 0x000fe400080006ff */
[----:B------:R-:W-:Y:S02]  /*0a70*/  USHF.L.U32 UR10, UR10, 0x1, URZ ;  /* 0x000000010a0a7899 */ /* 0x000fe400080006ff */
[----:B--2---:R-:W-:Y:S01]  /*0a80*/  ULEA UR5, UR5, UR7, 0x18 ;  /* 0x0000000705057291 */ /* 0x004fe2000f8ec0ff */
[----:B------:R-:W2:Y:S11]  /*0a90*/  FENCE.VIEW.ASYNC.S ;  /* 0x00000000000073c6 */ /* 0x000eb60000000000 */
[----:B--2---:R2:W1:Y:S01]  /*0aa0*/  SYNCS.EXCH.64 URZ, [UR5+0x160], UR10 ;  /* 0x0001600a05ff75b2 */ /* 0x0044620008000100 */
[----:B------:R2:W1:Y:S01]  /*0ab0*/  SYNCS.EXCH.64 URZ, [UR5+0x168], UR10 ;  /* 0x0001680a05ff75b2 */ /* 0x0004620008000100 */
[----:B------:R-:W-:Y:S01]  /*0ac0*/  NOP ;  /* 0x0000000000007918 */ /* 0x000fe20000000000 */
.L_x_12:
[----:B------:R-:W3:Y:S01]  /*0ad0*/  SHFL.IDX PT, R2, R95, RZ, 0x1f ;  /* 0x00001fff5f027589 */ /* 0x000ee200000e0000 */
[----:B------:R-:W-:Y:S01]  /*0ae0*/  NOP ;  /* 0x0000000000007918 */ /* 0x000fe20000000000 */
[----:B---3--:R-:W-:-:S13]  /*0af0*/  ISETP.NE.AND P0, PT, R2, 0x4, PT ;  /* 0x000000040200780c */ /* 0x008fda0003f05270 */
[----:B------:R-:W-:Y:S05]  /*0b00*/  @P0 BRA `(.L_x_13) ;  /* 0x00000000004c0947 */ /* 0x000fea0003800000 */
[----:B--2---:R-:W2:Y:S01]  /*0b10*/  S2UR UR5, SR_CgaCtaId ;  /* 0x00000000000579c3 */ /* 0x004ea20000008800 */
[----:B------:R-:W-:Y:S01]  /*0b20*/  UMOV UR9, 0x100 ;  /* 0x0000010000097882 */ /* 0x000fe20000000000 */
[----:B------:R-:W-:Y:S01]  /*0b30*/  UMOV UR7, 0x400 ;  /* 0x0000040000077882 */ /* 0x000fe20000000000 */
[----:B------:R-:W-:Y:S01]  /*0b40*/  USEL UR9, UR9, 0xe0, UP2 ;  /* 0x000000e009097887 */ /* 0x000fe20009000000 */
[----:B------:R-:W-:Y:S01]  /*0b50*/  UMOV UR4, 0x1 ;  /* 0x0000000100047882 */ /* 0x000fe20000000000 */
[----:B------:R-:W-:Y:S01]  /*0b60*/  ELECT P0, URZ, PT ;  /* 0x0000000000ff782f */ /* 0x000fe20003800000 */
[----:B------:R-:W-:-:S04]  /*0b70*/  UIADD3 UR10, UPT, UPT, -UR4, 0x100000, URZ ;  /* 0x00100000040a7890 */ /* 0x000fc8000fffe1ff */
[----:B------:R-:W-:Y:S02]  /*0b80*/  USHF.L.U32 UR11, UR10, 0xb, URZ ;  /* 0x0000000b0a0b7899 */ /* 0x000fe400080006ff */
[----:B------:R-:W-:Y:S02]  /*0b90*/  USHF.L.U32 UR10, UR10, 0x1, URZ ;  /* 0x000000010a0a7899 */ /* 0x000fe400080006ff */
[----:B------:R-:W-:-:S04]  /*0ba0*/  UIADD3 UR12, UPT, UPT, -UR9, 0x100000, URZ ;  /* 0x00100000090c7890 */ /* 0x000fc8000fffe1ff */
[----:B------:R-:W-:Y:S02]  /*0bb0*/  USHF.L.U32 UR13, UR12, 0xb, URZ ;  /* 0x0000000b0c0d7899 */ /* 0x000fe400080006ff */
[----:B------:R-:W-:Y:S02]  /*0bc0*/  USHF.L.U32 UR12, UR12, 0x1, URZ ;  /* 0x000000010c0c7899 */ /* 0x000fe400080006ff */
[----:B--2---:R-:W-:Y:S01]  /*0bd0*/  ULEA UR5, UR5, UR7, 0x18 ;  /* 0x0000000705057291 */ /* 0x004fe2000f8ec0ff */
[----:B------:R-:W2:Y:S11]  /*0be0*/  FENCE.VIEW.ASYNC.S ;  /* 0x00000000000073c6 */ /* 0x000eb60000000000 */
[----:B--2---:R3:W2:Y:S01]  /*0bf0*/  SYNCS.EXCH.64 URZ, [UR5+0x170], UR10 ;  /* 0x0001700a05ff75b2 */ /* 0x0046a20008000100 */
[----:B------:R3:W1:Y:S01]  /*0c00*/  SYNCS.EXCH.64 URZ, [UR5+0x180], UR12 ;  /* 0x0001800c05ff75b2 */ /* 0x0006620008000100 */
[----:B------:R3:W1:Y:S01]  /*0c10*/  SYNCS.EXCH.64 URZ, [UR5+0x178], UR10 ;  /* 0x0001780a05ff75b2 */ /* 0x0006620008000100 */
[----:B------:R3:W1:Y:S02]  /*0c20*/  SYNCS.EXCH.64 URZ, [UR5+0x188], UR12 ;  /* 0x0001880c05ff75b2 */ /* 0x0006640008000100 */
[----:B---3--:R-:W-:Y:S01]  /*0c30*/  NOP ;  /* 0x0000000000007918 */ /* 0x008fe20000000000 */
.L_x_13:
[----:B------:R-:W3:Y:S01]  /*0c40*/  SHFL.IDX PT, R2, R95, RZ, 0x1f ;  /* 0x00001fff5f027589 */ /* 0x000ee200000e0000 */
[----:B------:R-:W-:Y:S01]  /*0c50*/  NOP ;  /* 0x0000000000007918 */ /* 0x000fe20000000000 */
[----:B---3--:R-:W-:-:S13]  /*0c60*/  ISETP.NE.AND P0, PT, R2, 0x5, PT ;  /* 0x000000050200780c */ /* 0x008fda0003f05270 */
[----:B------:R-:W-:Y:S05]  /*0c70*/  @P0 BRA `(.L_x_14) ;  /* 0x0000000000580947 */ /* 0x000fea0003800000 */
[----:B------:R-:W3:Y:S01]  /*0c80*/  S2UR UR7, SR_CgaCtaId ;  /* 0x00000000000779c3 */ /* 0x000ee20000008800 */
[----:B------:R-:W-:Y:S01]  /*0c90*/  UMOV UR9, 0x400 ;  /* 0x0000040000097882 */ /* 0x000fe20000000000 */
[----:B--2---:R-:W-:Y:S01]  /*0ca0*/  UMOV UR5, 0x1 ;  /* 0x0000000100057882 */ /* 0x004fe20000000000 */
        /* <DEDUP_REMOVED lines=8> */
[----:B---3--:R-:W-:Y:S01]  /*0d30*/  ULEA UR7, UR7, UR9, 0x18 ;  /* 0x0000000907077291 */ /* 0x008fe2000f8ec0ff */
[----:B------:R-:W2:Y:S11]  /*0d40*/  FENCE.VIEW.ASYNC.S ;  /* 0x00000000000073c6 */ /* 0x000eb60000000000 */
[----:B--2---:R3:W2:Y:S01]  /*0d50*/  SYNCS.EXCH.64 URZ, [UR7+0x190], UR10 ;  /* 0x0001900a07ff75b2 */ /* 0x0046a20008000100 */
[----:B------:R3:W1:Y:S01]  /*0d60*/  SYNCS.EXCH.64 URZ, [UR7+0x1b0], UR4 ;  /* 0x0001b00407ff75b2 */ /* 0x0006620008000100 */
[----:B------:R3:W1:Y:S01]  /*0d70*/  SYNCS.EXCH.64 URZ, [UR7+0x198], UR10 ;  /* 0x0001980a07ff75b2 */ /* 0x0006620008000100 */
[----:B------:R3:W1:Y:S01]  /*0d80*/  SYNCS.EXCH.64 URZ, [UR7+0x1b8], UR4 ;  /* 0x0001b80407ff75b2 */ /* 0x0006620008000100 */
[----:B------:R3:W1:Y:S01]  /*0d90*/  SYNCS.EXCH.64 URZ, [UR7+0x1a0], UR10 ;  /* 0x0001a00a07ff75b2 */ /* 0x0006620008000100 */
[----:B------:R3:W1:Y:S01]  /*0da0*/  SYNCS.EXCH.64 URZ, [UR7+0x1c0], UR4 ;  /* 0x0001c00407ff75b2 */ /* 0x0006620008000100 */
[----:B------:R3:W1:Y:S01]  /*0db0*/  SYNCS.EXCH.64 URZ, [UR7+0x1a8], UR10 ;  /* 0x0001a80a07ff75b2 */ /* 0x0006620008000100 */
[----:B------:R3:W1:Y:S02]  /*0dc0*/  SYNCS.EXCH.64 URZ, [UR7+0x1c8], UR4 ;  /* 0x0001c80407ff75b2 */ /* 0x0006640008000100 */
[----:B---3--:R-:W-:Y:S01]  /*0dd0*/  NOP ;  /* 0x0000000000007918 */ /* 0x008fe20000000000 */
.L_x_14:
[----:B------:R-:W3:Y:S01]  /*0de0*/  SHFL.IDX PT, R2, R95, RZ, 0x1f ;  /* 0x00001fff5f027589 */ /* 0x000ee200000e0000 */
[----:B------:R-:W-:Y:S01]  /*0df0*/  NOP ;  /* 0x0000000000007918 */ /* 0x000fe20000000000 */
[----:B---3--:R-:W-:-:S13]  /*0e00*/  ISETP.NE.AND P0, PT, R2, 0x3, PT ;  /* 0x000000030200780c */ /* 0x008fda0003f05270 */
[----:B------:R-:W-:Y:S05]  /*0e10*/  @P0 BRA `(.L_x_15) ;  /* 0x0000000000380947 */ /* 0x000fea0003800000 */
[----:B--2---:R-:W2:Y:S01]  /*0e20*/  S2UR UR5, SR_CgaCtaId ;  /* 0x00000000000579c3 */ /* 0x004ea20000008800 */
        /* <DEDUP_REMOVED lines=13> */
.L_x_15:
[----:B--2---:R-:W2:Y:S01]  /*0f00*/  S2UR UR5, SR_CTAID.X ;  /* 0x00000000000579c3 */ /* 0x004ea20000002500 */
[----:B------:R-:W-:-:S05]  /*0f10*/  CS2R.32 R93, SR_CgaSize ;  /* 0x00000000005d7805 */ /* 0x000fca0000008a00 */
[----:B------:R-:W-:-:S05]  /*0f20*/  IMAD R93, R93, -0xa0, RZ ;  /* 0xffffff605d5d7824 */ /* 0x000fca00078e02ff */
[----:B------:R-:W-:-:S14]  /*0f30*/  R2UR UR9, R93 ;  /* 0x000000005d0972ca */ /* 0x000fdc00000e0000 */
[----:B------:R-:W3:Y:S01]  /*0f40*/  LDCU UR9, c[0x0][UR9+0x2b0] ;  /* 0x00005600090977ac */ /* 0x000ee20008000800 */
[----:B------:R-:W-:Y:S01]  /*0f50*/  NOP ;  /* 0x0000000000007918 */ /* 0x000fe20000000000 */
[----:B------:R-:W-:-:S05]  /*0f60*/  CS2R.32 R93, SR_CgaSize ;  /* 0x00000000005d7805 */ /* 0x000fca0000008a00 */
[----:B------:R-:W-:-:S05]  /*0f70*/  IMAD R93, R93, -0xa0, RZ ;  /* 0xffffff605d5d7824 */ /* 0x000fca00078e02ff */
[----:B------:R-:W-:-:S14]  /*0f80*/  R2UR UR7, R93 ;  /* 0x000000005d0772ca */ /* 0x000fdc00000e0000 */
[----:B------:R-:W4:Y:S01]  /*0f90*/  LDCU UR7, c[0x0][UR7+0x2b4] ;  /* 0x00005680070777ac */ /* 0x000f220008000800 */
[----:B------:R-:W1:Y:S08]  /*0fa0*/  S2UR UR4, SR_CTAID.Y ;  /* 0x00000000000479c3 */ /* 0x000e700000002600 */
[----:B------:R-:W4:Y:S01]  /*0fb0*/  LDC R10, c[0x0][0xb24] ;  /* 0x0002c900ff0a7b82 */ /* 0x000f220000000800 */
[----:B--2---:R-:W-:-:S02]  /*0fc0*/  I2FP.F32.U32 R91, UR5 ;  /* 0x00000005005b7c45 */ /* 0x004fc40008201000 */
[----:B------:R-:W-:-:S05]  /*0fd0*/  CS2R.32 R3, SR_CgaSize ;  /* 0x0000000000037805 */ /* 0x000fca0000008a00 */
[----:B------:R-:W-:-:S06]  /*0fe0*/  IMAD R3, R3, -0xa0, RZ ;  /* 0xffffff6003037824 */ /* 0x000fcc00078e02ff */
[----:B------:R-:W2:Y:S01]  /*0ff0*/  LDC R3, c[0x0][R3+0x2a0] ;  /* 0x0000a80003037b82 */ /* 0x000ea20000000800 */
[----:B------:R-:W-:Y:S01]  /*1000*/  MOV R93, UR5 ;  /* 0x00000005005d7c02 */ /* 0x000fe20008000f00 */
[----:B---3--:R-:W-:Y:S01]  /*1010*/  FMUL R91, R91, UR9 ;  /* 0x000000095b5b7c20 */ /* 0x008fe20008400000 */
[----:B-1----:R-:W-:Y:S02]  /*1020*/  I2FP.F32.U32 R90, UR4 ;  /* 0x00000004005a7c45 */ /* 0x002fe40008201000 */
[----:B------:R-:W-:-:S05]  /*1030*/  CS2R.32 R2, SR_CgaSize ;  /* 0x0000000000027805 */ /* 0x000fca0000008a00 */
[----:B------:R-:W-:-:S06]  /*1040*/  IMAD R2, R2, -0xa0, RZ ;  /* 0xffffff6002027824 */ /* 0x000fcc00078e02ff */
[----:B------:R-:W1:Y:S01]  /*1050*/  LDC R2, c[0x0][R2+0x2a4] ;  /* 0x0000a90002027b82 */ /* 0x000e620000000800 */
[----:B------:R-:W-:Y:S01]  /*1060*/  MOV R92, UR4 ;  /* 0x00000004005c7c02 */ /* 0x000fe20008000f00 */
[----:B------:R-:W3:Y:S01]  /*1070*/  F2I.U32.TRUNC.NTZ R91, R91 ;  /* 0x0000005b005b7305 */ /* 0x000ee2000020f000 */
[----:B----4-:R-:W-:-:S05]  /*1080*/  FMUL R90, R90, UR7 ;  /* 0x000000075a5a7c20 */ /* 0x010fca0008400000 */
[----:B------:R-:W-:Y:S01]  /*1090*/  BAR.SYNC.DEFER_BLOCKING 0x0 ;  /* 0x0000000000007b1d */ /* 0x000fe20000010000 */
[----:B------:R-:W-:-:S05]  /*10a0*/  ISETP.GE.AND P0, PT, R10, 0x1, PT ;  /* 0x000000010a00780c */ /* 0x000fca0003f06270 */
[----:B------:R-:W4:Y:S02]  /*10b0*/  F2I.U32.TRUNC.NTZ R90, R90 ;  /* 0x0000005a005a7305 */ /* 0x000f24000020f000 */
[----:B------:R-:W1:Y:S01]  /*10c0*/  S2UR UR36, SR_CTAID.Z ;  /* 0x00000000002479c3 */ /* 0x000e620000002700 */
[----:B---3--:R-:W-:-:S05]  /*10d0*/  IADD3 R91, PT, PT, -R91, RZ, RZ ;  /* 0x000000ff5b5b7210 */ /* 0x008fca0007ffe1ff */
[----:B--2---:R-:W-:Y:S01]  /*10e0*/  IMAD R91, R3, R91, UR5 ;  /* 0x00000005035b7e24 */ /* 0x004fe2000f8e025b */
[----:B----4-:R-:W-:-:S05]  /*10f0*/  IADD3 R90, PT, PT, -R90, RZ, RZ ;  /* 0x000000ff5a5a7210 */ /* 0x010fca0007ffe1ff */
[----:B-1----:R-:W-:Y:S01]  /*1100*/  IMAD R90, R2, R90, UR4 ;  /* 0x00000004025a7e24 */ /* 0x002fe2000f8e025a */
[----:B------:R-:W-:Y:S06]  /*1110*/  @!P0 BRA `(.L_x_16) ;  /* 0x0000000000b88947 */ /* 0x000fec0003800000 */
[----:B------:R-:W1:Y:S01]  /*1120*/  LDC.64 R4, c[0x0][0xb18] ;  /* 0x0002c600ff047b82 */ /* 0x000e620000000a00 */
[----:B------:R-:W-:-:S07]  /*1130*/  ISETP.NE.AND P0, PT, R10, 0x1, PT ;  /* 0x000000010a00780c */ /* 0x000fce0003f05270 */
[----:B------:R-:W2:Y:S08]  /*1140*/  LDC R9, c[0x0][0xb0c] ;  /* 0x0002c300ff097b82 */ /* 0x000eb00000000800 */
[----:B------:R-:W3:Y:S08]  /*1150*/  LDC R12, c[0x0][0x370] ;  /* 0x0000dc00ff0c7b82 */ /* 0x000ef00000000800 */
[----:B------:R-:W4:Y:S01]  /*1160*/  LDC R11, c[0x0][0x374] ;  /* 0x0000dd00ff0b7b82 */ /* 0x000f220000000800 */
[----:B-1----:R-:W-:-:S07]  /*1170*/  ISETP.NE.AND P1, PT, R4, 0x1, PT ;  /* 0x000000010400780c */ /* 0x002fce0003f25270 */
[----:B------:R-:W3:Y:S01]  /*1180*/  LDC.64 R6, c[0x0][0xb10] ;  /* 0x0002c400ff067b82 */ /* 0x000ee20000000a00 */
[----:B--2---:R-:W-:-:S07]  /*1190*/  ISETP.NE.AND P2, PT, R9, 0x1, PT ;  /* 0x000000010900780c */ /* 0x004fce0003f45270 */
[----:B------:R-:W1:Y:S08]  /*11a0*/  LDC R8, c[0x0][0xb20] ;  /* 0x0002c800ff087b82 */ /* 0x000e700000000800 */
[----:B------:R-:W2:Y:S01]  /*11b0*/  LDC.64 R2, c[0x0][0xb28] ;  /* 0x0002ca00ff027b82 */ /* 0x000ea20000000a00 */
[----:B----4-:R-:W-:-:S04]  /*11c0*/  IMAD.HI.U32 R13, R11, R5, RZ ;  /* 0x000000050b0d7227 */ /* 0x010fc800078e00ff */
[----:B------:R-:W-:-:S04]  /*11d0*/  IMAD.HI.U32 R5, R92, R5, RZ ;  /* 0x000000055c057227 */ /* 0x000fc800078e00ff */
[----:B---3--:R-:W-:-:S05]  /*11e0*/  IMAD.HI.U32 R14, R12, R6, RZ ;  /* 0x000000060c0e7227 */ /* 0x008fca00078e00ff */
[-C--:B------:R-:W-:Y:S01]  /*11f0*/  @P2 SHF.R.U32.HI R12, RZ, R7.reuse, R14 ;  /* 0x00000007ff0c2219 */ /* 0x080fe2000001160e */
[----:B------:R-:W-:Y:S01]  /*1200*/  IMAD.HI.U32 R14, R93, R6, RZ ;  /* 0x000000065d0e7227 */ /* 0x000fe200078e00ff */
[-C--:B-1----:R-:W-:Y:S02]  /*1210*/  @P1 SHF.R.U32.HI R11, RZ, R8.reuse, R13 ;  /* 0x00000008ff0b1219 */ /* 0x082fe4000001160d */
[----:B------:R-:W-:Y:S02]  /*1220*/  SHF.R.U32.HI R5, RZ, R8, R5 ;  /* 0x00000008ff057219 */ /* 0x000fe40000011605 */
[----:B------:R-:W-:Y:S02]  /*1230*/  SHF.R.U32.HI R14, RZ, R7, R14 ;  /* 0x00000007ff0e7219 */ /* 0x000fe4000001160e */
[----:B------:R-:W-:Y:S01]  /*1240*/  SEL R5, R92, R5, !P1 ;  /* 0x000000055c057207 */ /* 0x000fe20004800000 */
[----:B--2---:R-:W-:Y:S01]  /*1250*/  IMAD.HI.U32 R13, R11, R2, RZ ;  /* 0x000000020b0d7227 */ /* 0x004fe200078e00ff */
[----:B------:R-:W-:-:S03]  /*1260*/  SEL R14, R93, R14, !P2 ;  /* 0x0000000e5d0e7207 */ /* 0x000fc60005000000 */
[----:B------:R-:W-:Y:S01]  /*1270*/  IMAD.HI.U32 R6, R12, R2, RZ ;  /* 0x000000020c067227 */ /* 0x000fe200078e00ff */
[----:B------:R-:W-:-:S04]  /*1280*/  @P0 SHF.R.U32.HI R11, RZ, R3, R13 ;  /* 0x00000003ff0b0219 */ /* 0x000fc8000001160d */
[----:B------:R-:W-:Y:S01]  /*1290*/  @P0 SHF.R.U32.HI R12, RZ, R3, R6 ;  /* 0x00000003ff0c0219 */ /* 0x000fe20000011606 */
[----:B------:R-:W-:-:S04]  /*12a0*/  IMAD R11, R11, R10, RZ ;  /* 0x0000000a0b0b7224 */ /* 0x000fc800078e02ff */
[----:B------:R-:W-:Y:S01]  /*12b0*/  IMAD R6, R12, R10, RZ ;  /* 0x0000000a0c067224 */ /* 0x000fe200078e02ff */
[----:B------:R-:W-:-:S04]  /*12c0*/  ISETP.GE.AND P1, PT, R5, R11, PT ;  /* 0x0000000b0500720c */ /* 0x000fc80003f26270 */
[----:B------:R-:W-:Y:S01]  /*12d0*/  ISETP.GE.OR P1, PT, R14, R6, P1 ;  /* 0x000000060e00720c */ /* 0x000fe20000f26670 */
[----:B------:R-:W-:-:S05]  /*12e0*/  IMAD.HI.U32 R6, R5, R2, RZ ;  /* 0x0000000205067227 */ /* 0x000fca00078e00ff */
[----:B------:R-:W-:-:S04]  /*12f0*/  SHF.R.U32.HI R6, RZ, R3, R6 ;  /* 0x00000003ff067219 */ /* 0x000fc80000011606 */
[----:B------:R-:W-:-:S03]  /*1300*/  SEL R6, R5, R6, !P0 ;  /* 0x0000000605067207 */ /* 0x000fc60004000000 */
[----:B------:R-:W-:Y:S01]  /*1310*/  @!P1 IMAD.HI.U32 R7, R14, R2, RZ ;  /* 0x000000020e079227 */ /* 0x000fe200078e00ff */
[----:B------:R-:W-:-:S04]  /*1320*/  IADD3 R2, PT, PT, -R6, RZ, RZ ;  /* 0x000000ff06027210 */ /* 0x000fc80007ffe1ff */
[----:B------:R-:W-:Y:S01]  /*1330*/  @!P1 SHF.R.U32.HI R3, RZ, R3, R7 ;  /* 0x00000003ff039219 */ /* 0x000fe20000011607 */
[----:B------:R-:W-:Y:S01]  /*1340*/  IMAD R2, R10, R2, R5 ;  /* 0x000000020a027224 */ /* 0x000fe200078e0205 */
[----:B------:R-:W-:Y:S02]  /*1350*/  IADD3 R7, PT, PT, -R5, RZ, RZ ;  /* 0x000000ff05077210 */ /* 0x000fe40007ffe1ff */
[----:B------:R-:W-:-:S03]  /*1360*/  @!P1 SEL R3, R14, R3, !P0 ;  /* 0x000000030e039207 */ /* 0x000fc60004000000 */
[----:B------:R-:W-:Y:S02]  /*1370*/  IMAD R7, R4, R7, R92 ;  /* 0x0000000704077224 */ /* 0x000fe400078e025c */
[--C-:B------:R-:W-:Y:S02]  /*1380*/  @!P1 IMAD.IADD R6, R6, 0x1, -R3.reuse ;  /* 0x0000000106069824 */ /* 0x100fe400078e0a03 */
[----:B------:R-:W-:Y:S01]  /*1390*/  @!P1 IMAD R3, R2, R12, R3 ;  /* 0x0000000c02039224 */ /* 0x000fe200078e0203 */
[----:B------:R-:W-:Y:S01]  /*13a0*/  IADD3 R2, PT, PT, -R14, RZ, RZ ;  /* 0x000000ff0e027210 */ /* 0x000fe20007ffe1ff */
[----:B------:R-:W-:Y:S02]  /*13b0*/  @!P1 IMAD R5, R6, R10, R14 ;  /* 0x0000000a06059224 */ /* 0x000fe400078e020e */
[----:B------:R-:W-:Y:S02]  /*13c0*/  @!P1 IMAD.MOV.U32 R14, RZ, RZ, R3 ;  /* 0x000000ffff0e9224 */ /* 0x000fe400078e0003 */
[----:B------:R-:W-:-:S02]  /*13d0*/  IMAD R2, R9, R2, R93 ;  /* 0x0000000209027224 */ /* 0x000fc400078e025d */
[----:B------:R-:W-:Y:S02]  /*13e0*/  IMAD R92, R5, R4, R7 ;  /* 0x00000004055c7224 */ /* 0x000fe400078e0207 */
[----:B------:R-:W-:Y:S02]  /*13f0*/  IMAD R93, R14, R9, R2 ;  /* 0x000000090e5d7224 */ /* 0x000fe400078e0202 */
.L_x_16:
[----:B------:R-:W1:Y:S01]  /*1400*/  LDCU UR4, c[0x0][0xb30] ;  /* 0x00016600ff0477ac */ /* 0x000e620008000800 */
[----:B------:R-:W2:Y:S08]  /*1410*/  S2UR UR37, SR_CgaCtaId ;  /* 0x00000000002579c3 */ /* 0x000eb00000008800 */
[----:B------:R-:W3:Y:S01]  /*1420*/  LDC R40, c[0x0][0xb24] ;  /* 0x0002c900ff287b82 */ /* 0x000ee20000000800 */
[----:B-1----:R-:W-:-:S09]  /*1430*/  UISETP.NE.AND UP1, UPT, UR4, 0x1, UPT ;  /* 0x000000010400788c */ /* 0x002fd2000bf25270 */
[----:B--2---:R-:W-:Y:S05]  /*1440*/  BRA.U UP1, `(.L_x_17) ;  /* 0x0000000101407547 */ /* 0x004fea000b800000 */
[----:B------:R-:W1:Y:S08]  /*1450*/  LDC.64 R4, c[0x0][0xb10] ;  /* 0x0002c400ff047b82 */ /* 0x000e700000000a00 */
[----:B------:R-:W2:Y:S08]  /*1460*/  LDC.64 R2, c[0x0][0xb18] ;  /* 0x0002c600ff027b82 */ /* 0x000eb00000000a00 */
[----:B------:R-:W4:Y:S08]  /*1470*/  LDC R6, c[0x0][0xb20] ;  /* 0x0002c800ff067b82 */ /* 0x000f300000000800 */
[----:B------:R-:W3:Y:S01]  /*1480*/  LDC R7, c[0x0][0xb0c] ;  /* 0x0002c300ff077b82 */ /* 0x000ee20000000800 */
[----:B-1----:R-:W-:-:S05]  /*1490*/  IMAD.HI.U32 R4, R93, R4, RZ ;  /* 0x000000045d047227 */ /* 0x002fca00078e00ff */
[----:B------:R-:W-:Y:S01]  /*14a0*/  SHF.R.U32.HI R4, RZ, R5, R4 ;  /* 0x00000005ff047219 */ /* 0x000fe20000011604 */
[----:B--2---:R-:W-:Y:S01]  /*14b0*/  IMAD.HI.U32 R3, R92, R3, RZ ;  /* 0x000000035c037227 */ /* 0x004fe200078e00ff */
[----:B------:R-:W-:-:S04]  /*14c0*/  ISETP.NE.AND P0, PT, R2, 0x1, PT ;  /* 0x000000010200780c */ /* 0x000fc80003f05270 */
[----:B----4-:R-:W-:-:S04]  /*14d0*/  SHF.R.U32.HI R3, RZ, R6, R3 ;  /* 0x00000006ff037219 */ /* 0x010fc80000011603 */
[----:B------:R-:W-:Y:S02]  /*14e0*/  SEL R3, R92, R3, !P0 ;  /* 0x000000035c037207 */ /* 0x000fe40004000000 */
[----:B---3--:R-:W-:-:S04]  /*14f0*/  ISETP.NE.AND P1, PT, R7, 0x1, PT ;  /* 0x000000010700780c */ /* 0x008fc80003f25270 */
[----:B------:R-:W-:-:S05]  /*1500*/  SEL R4, R93, R4, !P1 ;  /* 0x000000045d047207 */ /* 0x000fca0004800000 */
[----:B------:R-:W-:Y:S02]  /*1510*/  IMAD.IADD R5, R3, 0x1, -R4 ;  /* 0x0000000103057824 */ /* 0x000fe400078e0a04 */
[----:B------:R-:W-:Y:S02]  /*1520*/  IMAD.IADD R3, R4, 0x1, -R3 ;  /* 0x0000000104037824 */ /* 0x000fe400078e0a03 */
[----:B------:R-:W-:Y:S02]  /*1530*/  IMAD R93, R5, R7, R93 ;  /* 0x00000007055d7224 */ /* 0x000fe400078e025d */
[----:B------:R-:W-:-:S07]  /*1540*/  IMAD R92, R3, R2, R92 ;  /* 0x00000002035c7224 */ /* 0x000fce00078e025c */
.L_x_17:
[----:B------:R-:W-:Y:S01]  /*1550*/  BAR.SYNC.DEFER_BLOCKING 0x0 ;  /* 0x0000000000007b1d */ /* 0x000fe20000010000 */
[----:B------:R-:W-:Y:S01]  /*1560*/  UISETP.NE.AND UP1, UPT, UR8, 0x2, UPT ;  /* 0x000000020800788c */ /* 0x000fe2000bf25270 */
[----:B------:R-:W-:Y:S02]  /*1570*/  ISETP.NE.OR P5, PT, R0, 0x2, !P5 ;  /* 0x000000020000780c */ /* 0x000fe40006fa5670 */
[----:B------:R-:W-:-:S06]  /*1580*/  LOP3.LUT R2, R108, 0x1f, RZ, 0xc0, !PT ;  /* 0x0000001f6c027812 */ /* 0x000fcc00078ec0ff */
[----:B------:R-:W-:Y:S05]  /*1590*/  BRA.U UP1, `(.L_x_18) ;  /* 0x00000019019c7547 */ /* 0x000fea000b800000 */
[----:B------:R-:W1:Y:S01]  /*15a0*/  LDCU UR13, c[0x0][0x38c] ;  /* 0x00007180ff0d77ac */ /* 0x000e620008000800 */
[----:B------:R-:W2:Y:S01]  /*15b0*/  LDC R8, c[0x0][0x370] ;  /* 0x0000dc00ff087b82 */ /* 0x000ea20000000800 */
[----:B------:R-:W-:Y:S01]  /*15c0*/  PLOP3.LUT P1, PT, PT, PT, UP2, 0x80, 0x8 ;  /* 0x000000000008781c */ /* 0x000fe20003f2f028 */
[----:B------:R-:W-:Y:S01]  /*15d0*/  IMAD.MOV.U32 R15, RZ, RZ, 0x1 ;  /* 0x00000001ff0f7424 */ /* 0x000fe200078e00ff */
[----:B------:R-:W-:Y:S01]  /*15e0*/  ISETP.EQ.OR P4, PT, R2, RZ, P5 ;  /* 0x000000ff0200720c */ /* 0x000fe20002f82670 */
[----:B------:R-:W-:Y:S01]  /*15f0*/  IMAD.MOV.U32 R14, RZ, RZ, RZ ;  /* 0x000000ffff0e7224 */ /* 0x000fe200078e00ff */
[----:B------:R-:W-:Y:S02]  /*1600*/  PLOP3.LUT P1, PT, P1, PT, PT, 0x8, 0x80 ;  /* 0x000000000080781c */ /* 0x000fe40000f2e170 */
[----:B------:R-:W-:Y:S01]  /*1610*/  CS2R R12, SRZ ;  /* 0x00000000000c7805 */ /* 0x000fe2000001ff00 */
[----:B------:R-:W-:Y:S01]  /*1620*/  IMAD.MOV.U32 R11, RZ, RZ, 0x1 ;  /* 0x00000001ff0b7424 */ /* 0x000fe200078e00ff */
[----:B------:R-:W4:Y:S01]  /*1630*/  LDC R0, c[0x0][0x374] ;  /* 0x0000dd00ff007b82 */ /* 0x000f220000000800 */
[----:B------:R-:W2:Y:S01]  /*1640*/  LDCU.64 UR22, c[0x0][0x348] ;  /* 0x00006900ff1677ac */ /* 0x000ea20008000a00 */
[----:B------:R-:W-:Y:S01]  /*1650*/  UMOV UR6, URZ ;  /* 0x000000ff00067c82 */ /* 0x000fe20008000000 */
[----:B-1----:R-:W-:-:S04]  /*1660*/  UIADD3 UR5, UPT, UPT, UR13, 0x1f, URZ ;  /* 0x0000001f0d057890 */ /* 0x002fc8000fffe0ff */
[----:B------:R-:W-:-:S04]  /*1670*/  USHF.R.S32.HI UR4, URZ, 0x1f, UR5 ;  /* 0x0000001fff047899 */ /* 0x000fc80008011405 */
[----:B------:R-:W-:-:S04]  /*1680*/  ULEA.HI UR4, UR4, UR5, URZ, 0x5 ;  /* 0x0000000504047291 */ /* 0x000fc8000f8f28ff */
[----:B------:R-:W-:Y:S02]  /*1690*/  USHF.R.S32.HI UR15, URZ, 0x5, UR4 ;  /* 0x00000005ff0f7899 */ /* 0x000fe40008011404 */
[----:B------:R-:W-:Y:S02]  /*16a0*/  UIADD3 UR4, UPT, UPT, UR13, -0x1, URZ ;  /* 0xffffffff0d047890 */ /* 0x000fe4000fffe0ff */
[----:B------:R-:W-:Y:S02]  /*16b0*/  UISETP.LT.U32.AND UP0, UPT, UR15, 0x14, UPT ;  /* 0x000000140f00788c */ /* 0x000fe4000bf01070 */
[----:B------:R-:W-:Y:S02]  /*16c0*/  UISETP.GE.U32.AND UP1, UPT, UR4, -0x3f, UPT ;  /* 0xffffffc10400788c */ /* 0x000fe4000bf26070 */
[----:B------:R-:W-:Y:S02]  /*16d0*/  USEL UR14, UR15, 0x14, UP0 ;  /* 0x000000140f0e7887 */ /* 0x000fe40008000000 */
[----:B------:R-:W-:-:S02]  /*16e0*/  UIADD3 UR13, UPT, UPT, UR13, 0x3e, URZ ;  /* 0x0000003e0d0d7890 */ /* 0x000fc4000fffe0ff */
[----:B------:R-:W-:Y:S02]  /*16f0*/  UIADD3 UR5, UPT, UPT, UR14, -0x1, URZ ;  /* 0xffffffff0e057890 */ /* 0x000fe4000fffe0ff */
[----:B------:R-:W-:-:S03]  /*1700*/  UIADD3 UR7, UPT, UPT, UR15, -UR14, URZ ;  /* 0x8000000e0f077290 */ /* 0x000fc6000fffe0ff */
[----:B------:R-:W-:-:S04]  /*1710*/  @UP1 UIADD3 UR5, UPT, UPT, UR14, URZ, URZ ;  /* 0x000000ff0e051290 */ /* 0x000fc8000fffe0ff */
[----:B--2---:R-:W-:-:S12]  /*1720*/  UIADD3 UR5, UPT, UPT, UR5, 0x1, URZ ;  /* 0x0000000105057890 */ /* 0x004fd8000fffe0ff */
.L_x_36:
[----:B------:R-:W-:Y:S01]  /*1730*/  UISETP.NE.AND UP0, UPT, UR37, URZ, UPT ;  /* 0x000000ff2500728c */ /* 0x000fe2000bf05270 */
[----:B------:R-:W1:Y:S08]  /*1740*/  S2UR UR37, SR_CgaCtaId ;  /* 0x00000000002579c3 */ /* 0x000e700000008800 */
[----:B------:R-:W-:Y:S05]  /*1750*/  BRA.U UP0, `(.L_x_19) ;  /* 0x0000000100347547 */ /* 0x000fea000b800000 */
[----:B------:R-:W2:Y:S01]  /*1760*/  S2R R2, SR_CgaCtaId ;  /* 0x0000000000027919 */ /* 0x000ea20000008800 */
[----:B------:R-:W-:-:S04]  /*1770*/  MOV R3, 0x400 ;  /* 0x0000040000037802 */ /* 0x000fc80000000f00 */
[----:B--2---:R-:W-:Y:S02]  /*1780*/  LEA R2, R2, R3, 0x18 ;  /* 0x0000000302027211 */ /* 0x004fe400078ec0ff */
[----:B------:R-:W-:-:S03]  /*1790*/  SHF.L.U32 R3, R11, 0x1f, RZ ;  /* 0x0000001f0b037819 */ /* 0x000fc600000006ff */
[----:B------:R-:W-:-:S04]  /*17a0*/  IMAD R2, R12, 0x8, R2 ;  /* 0x000000080c027824 */ /* 0x000fc800078e0202 */
[----:B------:R-:W2:Y:S02]  /*17b0*/  SYNCS.PHASECHK.TRANS64.TRYWAIT P0, [R2+URZ+0x1e0], R3 ;  /* 0x0001e003020075a7 */ /* 0x000ea400080011ff */
[----:B--2---:R-:W-:Y:S05]  /*17c0*/  @!P0 BRA `(.L_x_20) ;  /* 0x0000005400888947 */ /* 0x004fea0003800000 */
.L_x_119:
[----:B------:R-:W-:Y:S01]  /*17d0*/  VIADD R12, R12, 0x1 ;  /* 0x000000010c0c7836 */ /* 0x000fe20000000000 */
[----:B------:R2:W-:Y:S04]  /*17e0*/  SYNCS.ARRIVE.TRANS64.A1T0 RZ, [R2+URZ+0x1d0], RZ ;  /* 0x0001d0ff02ff79a7 */ /* 0x0005e800081000ff */
[----:B------:R-:W-:-:S04]  /*17f0*/  ISETP.NE.AND P0, PT, R12, 0x2, PT ;  /* 0x000000020c00780c */ /* 0x000fc80003f05270 */
[----:B------:R-:W-:Y:S02]  /*1800*/  SEL R12, R12, RZ, P0 ;  /* 0x000000ff0c0c7207 */ /* 0x000fe40000000000 */
[----:B--2---:R-:W-:-:S04]  /*1810*/  SEL R2, RZ, 0x1, P0 ;  /* 0x00000001ff027807 */ /* 0x004fc80000000000 */
[----:B------:R-:W-:-:S07]  /*1820*/  LOP3.LUT R11, R11, R2, RZ, 0x3c, !PT ;  /* 0x000000020b0b7212 */ /* 0x000fce00078e3cff */
.L_x_19:
[----:B------:R-:W-:Y:S01]  /*1830*/  UMOV UR4, 0x400 ;  /* 0x0000040000047882 */ /* 0x000fe20000000000 */
[----:B------:R-:W-:Y:S01]  /*1840*/  SHF.L.U32 R2, R15, 0x1f, RZ ;  /* 0x0000001f0f027819 */ /* 0x000fe200000006ff */
[----:B-1----:R-:W-:Y:S01]  /*1850*/  ULEA UR4, UR37, UR4, 0x18 ;  /* 0x0000000425047291 */ /* 0x002fe2000f8ec0ff */
[----:B------:R-:W-:Y:S01]  /*1860*/  R2UR UR35, R93 ;  /* 0x000000005d2372ca */ /* 0x000fe200000e0000 */
[----:B------:R-:W-:Y:S01]  /*1870*/  UISETP.GE.U32.AND UP0, UPT, UR13, 0x3f, UPT ;  /* 0x0000003f0d00788c */ /* 0x000fe2000bf06070 */
[----:B------:R-:W-:Y:S01]  /*1880*/  R2UR UR11, R92 ;  /* 0x000000005c0b72ca */ /* 0x000fe200000e0000 */
[----:B------:R-:W-:Y:S01]  /*1890*/  ULEA UR8, UR6, UR4, 0x3 ;  /* 0x0000000406087291 */ /* 0x000fe2000f8e18ff */
[----:B------:R-:W-:-:S08]  /*18a0*/  UMOV UR24, URZ ;  /* 0x000000ff00187c82 */ /* 0x000fd00008000000 */
[----:B------:R1:W2:Y:S01]  /*18b0*/  SYNCS.PHASECHK.TRANS64.TRYWAIT P0, [UR8+0xa0], R2 ;  /* 0x0000a002ff0075a7 */ /* 0x0002a20008001108 */
[----:B------:R-:W-:Y:S02]  /*18c0*/  USHF.L.U32 UR35, UR35, 0x7, URZ ;  /* 0x0000000723237899 */ /* 0x000fe400080006ff */
[----:B------:R-:W-:Y:S01]  /*18d0*/  USHF.L.U32 UR11, UR11, 0x5, URZ ;  /* 0x000000050b0b7899 */ /* 0x000fe200080006ff */
[----:B------:R-:W-:Y:S11]  /*18e0*/  BRA.U !UP0, `(.L_x_21) ;  /* 0x0000000108a87547 */ /* 0x000ff6000b800000 */
[----:B------:R-:W-:Y:S01]  /*18f0*/  UMOV UR16, URZ ;  /* 0x000000ff00107c82 */ /* 0x000fe20008000000 */
[----:B------:R-:W-:-:S05]  /*1900*/  UMOV UR17, UR6 ;  /* 0x0000000600117c82 */ /* 0x000fca0008000000 */
.L_x_26:
[----:B-1----:R-:W-:Y:S01]  /*1910*/  ULEA UR33, UR17, UR4, 0x3 ;  /* 0x0000000411217291 */ /* 0x002fe2000f8e18ff */
[----:B--2---:R-:W-:Y:S01]  /*1920*/  @!P5 MOV R3, 0x2800 ;  /* 0x000028000003d802 */ /* 0x004fe20000000f00 */
[----:B--2---:R-:W-:Y:S10]  /*1930*/  @P0 BRA `(.L_x_22) ;  /* 0x00000000000c0947 */ /* 0x004ff40003800000 */
[----:B------:R-:W-:-:S04]  /*1940*/  SHF.L.U32 R4, R15, 0x1f, RZ ;  /* 0x0000001f0f047819 */ /* 0x000fc800000006ff */
[----:B------:R-:W2:Y:S02]  /*1950*/  SYNCS.PHASECHK.TRANS64.TRYWAIT P0, [UR33+0xa0], R4 ;  /* 0x0000a004ff0075a7 */ /* 0x000ea40008001121 */
[----:B--2---:R-:W-:Y:S05]  /*1960*/  @!P0 BRA `(.L_x_23) ;  /* 0x0000005400348947 */ /* 0x004fea0003800000 */
.L_x_22:
[----:B------:R2:W-:Y:S01]  /*1970*/  @!P5 SYNCS.ARRIVE.TRANS64 RZ, [UR33], R3 ;  /* 0x00000003ffffd9a7 */ /* 0x0005e20008000021 */
[----:B------:R-:W-:Y:S04]  /*1980*/  BSSY.RECONVERGENT B0, `(.L_x_24) ;  /* 0x0000003000007945 */ /* 0x000fe80003800200 */
[----:B------:R-:W-:Y:S05]  /*1990*/  @P4 BRA `(.L_x_25) ;  /* 0x0000000000044947 */ /* 0x000fea0003800000 */
[----:B------:R-:W-:Y:S05]  /*19a0*/  BPT.TRAP 0x1 ;  /* 0x000000040000795c */ /* 0x000fea0000300000 */
.L_x_25:
[----:B------:R-:W-:Y:S05]  /*19b0*/  BSYNC.RECONVERGENT B0 ;  /* 0x0000000000007941 */ /* 0x000fea0003800200 */
.L_x_24:
[----:B------:R-:W-:Y:S02]  /*19c0*/  UIADD3 UR6, UPT, UPT, UR17, 0x1, URZ ;  /* 0x0000000111067890 */ /* 0x000fe4000fffe0ff */
[----:B------:R-:W-:Y:S02]  /*19d0*/  ULEA UR32, UR17, UR4, 0xd ;  /* 0x0000000411207291 */ /* 0x000fe4000f8e68ff */
[----:B------:R-:W-:Y:S02]  /*19e0*/  UISETP.NE.AND UP0, UPT, UR6, 0x14, UPT ;  /* 0x000000140600788c */ /* 0x000fe4000bf05270 */
[----:B------:R-:W-:Y:S02]  /*19f0*/  UIADD3 UR26, UP1, UPT, UR22, 0x80, URZ ;  /* 0x00000080161a7890 */ /* 0x000fe4000ff3e0ff */
[----:B------:R-:W-:Y:S02]  /*1a00*/  USEL UR9, URZ, 0x1, UP0 ;  /* 0x00000001ff097887 */ /* 0x000fe40008000000 */
[----:B------:R-:W-:-:S02]  /*1a10*/  USEL UR6, UR6, URZ, UP0 ;  /* 0x000000ff06067287 */ /* 0x000fc40008000000 */
[----:B------:R-:W-:Y:S02]  /*1a20*/  UIADD3 UR20, UP0, UPT, UR22, 0x180, URZ ;  /* 0x0000018016147890 */ /* 0x000fe4000ff1e0ff */
[----:B------:R-:W-:Y:S01]  /*1a30*/  ULEA UR8, UR6, UR4, 0x3 ;  /* 0x0000000406087291 */ /* 0x000fe2000f8e18ff */
[----:B------:R-:W-:Y:S01]  /*1a40*/  LOP3.LUT R15, R15, UR9, RZ, 0x3c, !PT ;  /* 0x000000090f0f7c12 */ /* 0x000fe2000f8e3cff */
[----:B------:R-:W-:Y:S02]  /*1a50*/  USHF.L.U32 UR34, UR16, 0x5, URZ ;  /* 0x0000000510227899 */ /* 0x000fe400080006ff */
[----:B------:R-:W-:Y:S01]  /*1a60*/  UIADD3.X UR27, UPT, UPT, URZ, UR23, URZ, UP1, !UPT ;  /* 0x00000017ff1b7290 */ /* 0x000fe20008ffe4ff */
[----:B-1----:R-:W-:Y:S01]  /*1a70*/  SHF.L.U32 R2, R15, 0x1f, RZ ;  /* 0x0000001f0f027819 */ /* 0x002fe200000006ff */
[----:B------:R-:W-:Y:S02]  /*1a80*/  UIADD3 UR32, UPT, UPT, UR32, 0x4600, URZ ;  /* 0x0000460020207890 */ /* 0x000fe4000fffe0ff */
[----:B------:R-:W-:Y:S01]  /*1a90*/  UIADD3.X UR21, UPT, UPT, URZ, UR23, URZ, UP0, !UPT ;  /* 0x00000017ff157290 */ /* 0x000fe200087fe4ff */
[----:B------:R1:W1:Y:S01]  /*1aa0*/  SYNCS.PHASECHK.TRANS64.TRYWAIT P0, [UR8+0xa0], R2 ;  /* 0x0000a002ff0075a7 */ /* 0x0002620008001108 */
[----:B------:R-:W-:Y:S01]  /*1ab0*/  ULEA UR8, UR17, UR4, 0xb ;  /* 0x0000000411087291 */ /* 0x000fe2000f8e58ff */
[----:B------:R-:W-:Y:S01]  /*1ac0*/  UMOV UR18, 0x0 ;  /* 0x0000000000127882 */ /* 0x000fe20000000000 */
[----:B------:R-:W-:-:S02]  /*1ad0*/  UMOV UR19, 0x10000000 ;  /* 0x1000000000137882 */ /* 0x000fc40000000000 */
[----:B------:R-:W-:Y:S01]  /*1ae0*/  UIADD3 UR8, UPT, UPT, UR8, 0x2c600, URZ ;  /* 0x0002c60008087890 */ /* 0x000fe2000fffe0ff */
[----:B------:R1:W-:Y:S01]  /*1af0*/  UTMALDG.3D [UR32], [UR26], desc[UR18] ;  /* 0x000012201a0075b4 */ /* 0x0003e20008011000 */
[----:B------:R-:W-:Y:S01]  /*1b00*/  UMOV UR12, UR36 ;  /* 0x00000024000c7c82 */ /* 0x000fe20008000000 */
[----:B------:R-:W-:Y:S01]  /*1b10*/  UMOV UR9, UR33 ;  /* 0x0000002100097c82 */ /* 0x000fe20008000000 */
[----:B------:R-:W-:Y:S01]  /*1b20*/  UMOV UR10, UR34 ;  /* 0x00000022000a7c82 */ /* 0x000fe20008000000 */
[----:B------:R-:W-:Y:S01]  /*1b30*/  UIADD3 UR16, UPT, UPT, UR16, 0x1, URZ ;  /* 0x0000000110107890 */ /* 0x000fe2000fffe0ff */
[----:B------:R-:W-:Y:S01]  /*1b40*/  UMOV UR24, UR5 ;  /* 0x0000000500187c82 */ /* 0x000fe20008000000 */
[----:B------:R-:W-:Y:S02]  /*1b50*/  UMOV UR17, UR6 ;  /* 0x0000000600117c82 */ /* 0x000fe40008000000 */
[----:B------:R1:W-:Y:S01]  /*1b60*/  UTMALDG.3D [UR8], [UR20], desc[UR18] ;  /* 0x00001208140075b4 */ /* 0x0003e20008011000 */
[----:B------:R-:W-:-:S09]  /*1b70*/  UISETP.NE.AND UP0, UPT, UR16, UR5, UPT ;  /* 0x000000051000728c */ /* 0x000fd2000bf05270 */
[----:B------:R-:W-:Y:S05]  /*1b80*/  BRA.U UP0, `(.L_x_26) ;  /* 0xfffffffd00607547 */ /* 0x000fea000b83ffff */
.L_x_21:
[----:B-1----:R-:W-:Y:S01]  /*1b90*/  ULEA UR8, UR6, UR4, 0x3 ;  /* 0x0000000406087291 */ /* 0x002fe2000f8e18ff */
[----:B------:R-:W-:Y:S01]  /*1ba0*/  SHF.L.U32 R2, R15, 0x1f, RZ ;  /* 0x0000001f0f027819 */ /* 0x000fe200000006ff */
[----:B------:R-:W-:Y:S01]  /*1bb0*/  @!P1 SYNCS.ARRIVE.TRANS64.A1T0 RZ, [UR4+0x168], RZ ;  /* 0x000168ffffff99a7 */ /* 0x000fe20008100004 */
[----:B------:R-:W-:-:S06]  /*1bc0*/  UISETP.GT.AND UP0, UPT, UR15, UR14, UPT ;  /* 0x0000000e0f00728c */ /* 0x000fcc000bf04270 */
[----:B--2---:R1:W2:Y:S03]  /*1bd0*/  SYNCS.PHASECHK.TRANS64.TRYWAIT P0, [UR8+0xa0], R2 ;  /* 0x0000a002ff0075a7 */ /* 0x0042a60008001108 */
[----:B------:R-:W-:Y:S05]  /*1be0*/  BRA.U !UP0, `(.L_x_27) ;  /* 0x0000000108ac7547 */ /* 0x000fea000b800000 */
[----:B------:R-:W-:Y:S01]  /*1bf0*/  UIADD3 UR21, UPT, UPT, UR7, UR24, URZ ;  /* 0x0000001807157290 */ /* 0x000fe2000fffe0ff */
[----:B------:R-:W-:-:S11]  /*1c00*/  UMOV UR25, UR6 ;  /* 0x0000000600197c82 */ /* 0x000fd60008000000 */
.L_x_32:
[----:B-1----:R-:W-:Y:S01]  /*1c10*/  ULEA UR17, UR25, UR4, 0x3 ;  /* 0x0000000419117291 */ /* 0x002fe2000f8e18ff */
[----:B--2---:R-:W-:Y:S01]  /*1c20*/  @!P5 MOV R3, 0x2800 ;  /* 0x000028000003d802 */ /* 0x004fe20000000f00 */
[----:B--2---:R-:W-:Y:S10]  /*1c30*/  @P0 BRA `(.L_x_28) ;  /* 0x00000000000c0947 */ /* 0x004ff40003800000 */
[----:B------:R-:W-:-:S04]  /*1c40*/  SHF.L.U32 R4, R15, 0x1f, RZ ;  /* 0x0000001f0f047819 */ /* 0x000fc800000006ff */
[----:B------:R-:W2:Y:S02]  /*1c50*/  SYNCS.PHASECHK.TRANS64.TRYWAIT P0, [UR17+0xa0], R4 ;  /* 0x0000a004ff0075a7 */ /* 0x000ea40008001111 */
[----:B--2---:R-:W-:Y:S05]  /*1c60*/  @!P0 BRA `(.L_x_29) ;  /* 0x00000050008c8947 */ /* 0x004fea0003800000 */
.L_x_28:
[----:B------:R2:W-:Y:S01]  /*1c70*/  @!P5 SYNCS.ARRIVE.TRANS64 RZ, [UR17], R3 ;  /* 0x00000003ffffd9a7 */ /* 0x0005e20008000011 */
[----:B------:R-:W-:Y:S04]  /*1c80*/  BSSY.RECONVERGENT B0, `(.L_x_30) ;  /* 0x0000003000007945 */ /* 0x000fe80003800200 */
[----:B------:R-:W-:Y:S05]  /*1c90*/  @P4 BRA `(.L_x_31) ;  /* 0x0000000000044947 */ /* 0x000fea0003800000 */
[----:B------:R-:W-:Y:S05]  /*1ca0*/  BPT.TRAP 0x1 ;  /* 0x000000040000795c */ /* 0x000fea0000300000 */
.L_x_31:
[----:B------:R-:W-:Y:S05]  /*1cb0*/  BSYNC.RECONVERGENT B0 ;  /* 0x0000000000007941 */ /* 0x000fea0003800200 */
.L_x_30:
        /* <DEDUP_REMOVED lines=10> */
[----:B------:R-:W-:Y:S01]  /*1d60*/  UIADD3 UR16, UPT, UPT, UR16, 0x4600, URZ ;  /* 0x0000460010107890 */ /* 0x000fe2000fffe0ff */
[----:B-1----:R-:W-:Y:S01]  /*1d70*/  SHF.L.U32 R2, R15, 0x1f, RZ ;  /* 0x0000001f0f027819 */ /* 0x002fe200000006ff */
[----:B------:R-:W-:Y:S02]  /*1d80*/  UIADD3.X UR31, UPT, UPT, URZ, UR23, URZ, UP1, !UPT ;  /* 0x00000017ff1f7290 */ /* 0x000fe40008ffe4ff */
[----:B------:R-:W-:Y:S01]  /*1d90*/  UIADD3.X UR29, UPT, UPT, URZ, UR23, URZ, UP0, !UPT ;  /* 0x00000017ff1d7290 */ /* 0x000fe200087fe4ff */
[----:B------:R1:W1:Y:S01]  /*1da0*/  SYNCS.PHASECHK.TRANS64.TRYWAIT P0, [UR8+0xa0], R2 ;  /* 0x0000a002ff0075a7 */ /* 0x0002620008001108 */
[----:B------:R-:W-:Y:S01]  /*1db0*/  ULEA UR8, UR25, UR4, 0xb ;  /* 0x0000000419087291 */ /* 0x000fe2000f8e58ff */
[----:B------:R-:W-:Y:S01]  /*1dc0*/  UMOV UR26, 0x0 ;  /* 0x00000000001a7882 */ /* 0x000fe20000000000 */
[----:B------:R-:W-:-:S02]  /*1dd0*/  UMOV UR27, 0x10000000 ;  /* 0x10000000001b7882 */ /* 0x000fc40000000000 */
[----:B------:R-:W-:Y:S01]  /*1de0*/  UIADD3 UR8, UPT, UPT, UR8, 0x2c600, URZ ;  /* 0x0002c60008087890 */ /* 0x000fe2000fffe0ff */
[----:B------:R-:W-:Y:S01]  /*1df0*/  UMOV UR19, UR35 ;  /* 0x0000002300137c82 */ /* 0x000fe20008000000 */
[----:B------:R-:W-:Y:S01]  /*1e00*/  UMOV UR20, UR36 ;  /* 0x0000002400147c82 */ /* 0x000fe20008000000 */
[----:B------:R-:W-:Y:S01]  /*1e10*/  UMOV UR12, UR36 ;  /* 0x00000024000c7c82 */ /* 0x000fe20008000000 */
[----:B------:R-:W-:Y:S01]  /*1e20*/  UMOV UR9, UR17 ;  /* 0x0000001100097c82 */ /* 0x000fe20008000000 */
[----:B------:R-:W-:Y:S01]  /*1e30*/  UMOV UR10, UR18 ;  /* 0x00000012000a7c82 */ /* 0x000fe20008000000 */
[----:B------:R1:W-:Y:S01]  /*1e40*/  UTMALDG.3D [UR16], [UR30], desc[UR26] ;  /* 0x00001a101e0075b4 */ /* 0x0003e20008011000 */
[----:B------:R-:W-:Y:S01]  /*1e50*/  UIADD3 UR24, UPT, UPT, UR24, 0x1, URZ ;  /* 0x0000000118187890 */ /* 0x000fe2000fffe0ff */
[----:B------:R-:W-:-:S03]  /*1e60*/  UMOV UR25, UR6 ;  /* 0x0000000600197c82 */ /* 0x000fc60008000000 */
[----:B------:R-:W-:Y:S01]  /*1e70*/  UISETP.NE.AND UP0, UPT, UR24, UR21, UPT ;  /* 0x000000151800728c */ /* 0x000fe2000bf05270 */
[----:B------:R1:W-:Y:S08]  /*1e80*/  UTMALDG.3D [UR8], [UR28], desc[UR26] ;  /* 0x00001a081c0075b4 */ /* 0x0003f00008011000 */
[----:B------:R-:W-:Y:S05]  /*1e90*/  BRA.U UP0, `(.L_x_32) ;  /* 0xfffffffd005c7547 */ /* 0x000fea000b83ffff */
.L_x_27:
[C---:B-1----:R-:W-:Y:S01]  /*1ea0*/  LEA R2, R14.reuse, UR4, 0x3 ;  /* 0x000000040e027c11 */ /* 0x042fe2000f8e18ff */
[----:B------:R-:W-:Y:S01]  /*1eb0*/  NOP ;  /* 0x0000000000007918 */ /* 0x000fe20000000000 */
[----:B--2---:R-:W-:Y:S02]  /*1ec0*/  SHF.L.U32 R3, R13, 0x1f, RZ ;  /* 0x0000001f0d037819 */ /* 0x004fe400000006ff */
[----:B------:R-:W-:Y:S02]  /*1ed0*/  LEA R4, R14, UR4, 0x4 ;  /* 0x000000040e047c11 */ /* 0x000fe4000f8e20ff */
[----:B------:R-:W1:Y:S02]  /*1ee0*/  SYNCS.PHASECHK.TRANS64.TRYWAIT P0, [R2+URZ+0x170], R3 ;  /* 0x00017003020075a7 */ /* 0x000e6400080011ff */
[----:B-1----:R-:W-:Y:S05]  /*1ef0*/  @!P0 BRA `(.L_x_33) ;  /* 0x0000005000008947 */ /* 0x002fea0003800000 */
.L_x_122:
[----:B------:R-:W2:Y:S01]  /*1f00*/  LDS.128 R4, [R4+0x200] ;  /* 0x0002000004047984 */ /* 0x000ea20000000c00 */
[----:B---3--:R-:W-:Y:S01]  /*1f10*/  ISETP.GE.AND P0, PT, R40, 0x1, PT ;  /* 0x000000012800780c */ /* 0x008fe20003f06270 */
[----:B-1----:R-:W-:Y:S01]  /*1f20*/  VIADD R2, R2, 0x180 ;  /* 0x0000018002027836 */ /* 0x002fe20000000000 */
[----:B------:R-:W-:Y:S01]  /*1f30*/  @!PT LDS RZ, [RZ] ;  /* 0x00000000fffff984 */ /* 0x000fe20000000800 */
[----:B------:R-:W-:Y:S01]  /*1f40*/  @!PT LDS RZ, [RZ] ;  /* 0x00000000fffff984 */ /* 0x000fe20000000800 */
[----:B------:R-:W-:Y:S01]  /*1f50*/  @!PT LDS RZ, [RZ] ;  /* 0x00000000fffff984 */ /* 0x000fe20000000800 */
[----:B------:R-:W-:Y:S01]  /*1f60*/  @!PT LDS RZ, [RZ] ;  /* 0x00000000fffff984 */ /* 0x000fe20000000800 */
[----:B------:R1:W-:Y:S06]  /*1f70*/  MEMBAR.ALL.CTA ;  /* 0x0000000000007992 */ /* 0x0003ec0000008000 */
[----:B-1----:R-:W1:Y:S01]  /*1f80*/  FENCE.VIEW.ASYNC.S ;  /* 0x00000000000073c6 */ /* 0x002e620000000000 */
[----:B------:R-:W-:-:S04]  /*1f90*/  PRMT R2, RZ, 0x654, R2 ;  /* 0x00000654ff027816 */ /* 0x000fc80000000002 */
[----:B-1----:R1:W-:Y:S01]  /*1fa0*/  SYNCS.ARRIVE.TRANS64.RED.A1T0 RZ, [R2+URZ], RZ ;  /* 0x000000ff02ff79a7 */ /* 0x0023e200081004ff */
[----:B--2---:R-:W-:-:S13]  /*1fb0*/  LOP3.LUT P2, RZ, R6, 0x1, RZ, 0xc0, !PT ;  /* 0x0000000106ff7812 */ /* 0x004fda000784c0ff */
[----:B------:R-:W-:Y:S01]  /*1fc0*/  @P2 SHF.R.U32.HI R3, RZ, 0x10, R5 ;  /* 0x00000010ff032819 */ /* 0x000fe20000011605 */
[----:B------:R-:W-:Y:S01]  /*1fd0*/  VOTEU.ANY UP0, P2 ;  /* 0x0000000000ff7886 */ /* 0x000fe20001000100 */
[----:B------:R-:W-:Y:S02]  /*1fe0*/  @P2 MOV R10, R4 ;  /* 0x00000004000a2202 */ /* 0x000fe40000000f00 */
[----:B------:R-:W-:Y:S02]  /*1ff0*/  @P2 R2UR.BROADCAST UR8, R3 ;  /* 0x00000000030822ca */ /* 0x000fe400008e0000 */
[----:B------:R-:W-:-:S11]  /*2000*/  @P2 LOP3.LUT R9, R5, 0xffff, RZ, 0xc0, !PT ;  /* 0x0000ffff05092812 */ /* 0x000fd600078ec0ff */
[----:B------:R-:W-:Y:S01]  /*2010*/  @UP0 UMOV UR36, UR8 ;  /* 0x0000000800240c82 */ /* 0x000fe20008000000 */
[----:B-1----:R-:W-:Y:S05]  /*2020*/  @!P0 BRA `(.L_x_34) ;  /* 0x0000000000b88947 */ /* 0x002fea0003800000 */
[----:B------:R-:W4:Y:S01]  /*2030*/  LDC.64 R4, c[0x0][0xb18] ;  /* 0x0002c600ff047b82 */ /* 0x000f220000000a00 */
[----:B------:R-:W-:-:S07]  /*2040*/  ISETP.NE.AND P3, PT, R40, 0x1, PT ;  /* 0x000000012800780c */ /* 0x000fce0003f65270 */
[----:B------:R-:W1:Y:S08]  /*2050*/  LDC.64 R6, c[0x0][0xb10] ;  /* 0x0002c400ff067b82 */ /* 0x000e700000000a00 */
[----:B------:R-:W2:Y:S08]  /*2060*/  LDC R16, c[0x0][0xb20] ;  /* 0x0002c800ff107b82 */ /* 0x000eb00000000800 */
[----:B------:R-:W3:Y:S01]  /*2070*/  LDC R17, c[0x0][0xb0c] ;  /* 0x0002c300ff117b82 */ /* 0x000ee20000000800 */
[----:B----4-:R-:W-:Y:S01]  /*2080*/  IMAD.HI.U32 R19, R0, R5, RZ ;  /* 0x0000000500137227 */ /* 0x010fe200078e00ff */
[----:B------:R-:W-:-:S03]  /*2090*/  ISETP.NE.AND P0, PT, R4, 0x1, PT ;  /* 0x000000010400780c */ /* 0x000fc60003f05270 */
[----:B------:R-:W-:-:S03]  /*20a0*/  IMAD.HI.U32 R5, R9, R5, RZ ;  /* 0x0000000509057227 */ /* 0x000fc600078e00ff */
[----:B------:R-:W4:Y:S01]  /*20b0*/  LDC.64 R2, c[0x0][0xb28] ;  /* 0x0002ca00ff027b82 */ /* 0x000f220000000a00 */
[----:B-1----:R-:W-:-:S04]  /*20c0*/  IMAD.HI.U32 R20, R8, R6, RZ ;  /* 0x0000000608147227 */ /* 0x002fc800078e00ff */
[----:B------:R-:W-:Y:S01]  /*20d0*/  IMAD.HI.U32 R21, R10, R6, RZ ;  /* 0x000000060a157227 */ /* 0x000fe200078e00ff */
[----:B------:R-:W-:Y:S02]  /*20e0*/  SHF.R.U32.HI R20, RZ, R7, R20 ;  /* 0x00000007ff147219 */ /* 0x000fe40000011614 */
[-C--:B--2---:R-:W-:Y:S02]  /*20f0*/  SHF.R.U32.HI R19, RZ, R16.reuse, R19 ;  /* 0x00000010ff137219 */ /* 0x084fe40000011613 */
[----:B------:R-:W-:Y:S02]  /*2100*/  SHF.R.U32.HI R5, RZ, R16, R5 ;  /* 0x00000010ff057219 */ /* 0x000fe40000011605 */
[----:B------:R-:W-:Y:S02]  /*2110*/  SEL R19, R0, R19, !P0 ;  /* 0x0000001300137207 */ /* 0x000fe40004000000 */
[----:B------:R-:W-:Y:S02]  /*2120*/  SHF.R.U32.HI R21, RZ, R7, R21 ;  /* 0x00000007ff157219 */ /* 0x000fe40000011615 */
[----:B---3--:R-:W-:-:S02]  /*2130*/  ISETP.NE.AND P1, PT, R17, 0x1, PT ;  /* 0x000000011100780c */ /* 0x008fc40003f25270 */
[----:B------:R-:W-:Y:S02]  /*2140*/  SEL R5, R9, R5, !P0 ;  /* 0x0000000509057207 */ /* 0x000fe40004000000 */
[----:B------:R-:W-:Y:S02]  /*2150*/  SEL R20, R8, R20, !P1 ;  /* 0x0000001408147207 */ /* 0x000fe40004800000 */
[----:B------:R-:W-:Y:S01]  /*2160*/  SEL R21, R10, R21, !P1 ;  /* 0x000000150a157207 */ /* 0x000fe20004800000 */
[----:B----4-:R-:W-:-:S04]  /*2170*/  IMAD.HI.U32 R18, R19, R2, RZ ;  /* 0x0000000213127227 */ /* 0x010fc800078e00ff */
        /* <DEDUP_REMOVED lines=10> */
[----:B------:R-:W-:-:S04]  /*2220*/  @!P0 IMAD.HI.U32 R7, R21, R2, RZ ;  /* 0x0000000215078227 */ /* 0x000fc800078e00ff */
[----:B------:R-:W-:Y:S01]  /*2230*/  IMAD.MOV R2, RZ, RZ, -R6 ;  /* 0x000000ffff027224 */ /* 0x000fe200078e0a06 */
[----:B------:R-:W-:Y:S02]  /*2240*/  @!P0 SHF.R.U32.HI R3, RZ, R3, R7 ;  /* 0x00000003ff038219 */ /* 0x000fe40000011607 */
[----:B------:R-:W-:Y:S01]  /*2250*/  IADD3 R7, PT, PT, -R5, RZ, RZ ;  /* 0x000000ff05077210 */ /* 0x000fe20007ffe1ff */
[----:B------:R-:W-:Y:S01]  /*2260*/  IMAD R2, R40, R2, R5 ;  /* 0x0000000228027224 */ /* 0x000fe200078e0205 */
        /* <DEDUP_REMOVED lines=10> */
.L_x_34:
[----:B------:R-:W1:Y:S02]  /*2310*/  LDCU UR8, c[0x0][0xb30] ;  /* 0x00016600ff0877ac */ /* 0x000e640008000800 */
[----:B-1----:R-:W-:-:S09]  /*2320*/  UISETP.NE.AND UP0, UPT, UR8, 0x1, UPT ;  /* 0x000000010800788c */ /* 0x002fd2000bf05270 */
[----:B------:R-:W-:Y:S05]  /*2330*/  BRA.U UP0, `(.L_x_35) ;  /* 0x0000000100407547 */ /* 0x000fea000b800000 */
[----:B------:R-:W1:Y:S08]  /*2340*/  LDC.64 R4, c[0x0][0xb10] ;  /* 0x0002c400ff047b82 */ /* 0x000e700000000a00 */
[----:B------:R-:W2:Y:S08]  /*2350*/  LDC.64 R2, c[0x0][0xb18] ;  /* 0x0002c600ff027b82 */ /* 0x000eb00000000a00 */
[----:B------:R-:W3:Y:S08]  /*2360*/  LDC R6, c[0x0][0xb20] ;  /* 0x0002c800ff067b82 */ /* 0x000ef00000000800 */
[----:B------:R-:W4:Y:S01]  /*2370*/  LDC R7, c[0x0][0xb0c] ;  /* 0x0002c300ff077b82 */ /* 0x000f220000000800 */
[----:B-1----:R-:W-:-:S05]  /*2380*/  IMAD.HI.U32 R4, R10, R4, RZ ;  /* 0x000000040a047227 */ /* 0x002fca00078e00ff */
[----:B------:R-:W-:Y:S01]  /*2390*/  SHF.R.U32.HI R4, RZ, R5, R4 ;  /* 0x00000005ff047219 */ /* 0x000fe20000011604 */
[----:B--2---:R-:W-:Y:S01]  /*23a0*/  IMAD.HI.U32 R3, R9, R3, RZ ;  /* 0x0000000309037227 */ /* 0x004fe200078e00ff */
[----:B------:R-:W-:-:S04]  /*23b0*/  ISETP.NE.AND P0, PT, R2, 0x1, PT ;  /* 0x000000010200780c */ /* 0x000fc80003f05270 */
[----:B---3--:R-:W-:-:S04]  /*23c0*/  SHF.R.U32.HI R3, RZ, R6, R3 ;  /* 0x00000006ff037219 */ /* 0x008fc80000011603 */
[----:B------:R-:W-:Y:S02]  /*23d0*/  SEL R3, R9, R3, !P0 ;  /* 0x0000000309037207 */ /* 0x000fe40004000000 */
[----:B----4-:R-:W-:-:S04]  /*23e0*/  ISETP.NE.AND P1, PT, R7, 0x1, PT ;  /* 0x000000010700780c */ /* 0x010fc80003f25270 */
[----:B------:R-:W-:-:S05]  /*23f0*/  SEL R4, R10, R4, !P1 ;  /* 0x000000040a047207 */ /* 0x000fca0004800000 */
[----:B------:R-:W-:Y:S02]  /*2400*/  IMAD.IADD R5, R3, 0x1, -R4 ;  /* 0x0000000103057824 */ /* 0x000fe400078e0a04 */
[----:B------:R-:W-:Y:S02]  /*2410*/  IMAD.IADD R3, R4, 0x1, -R3 ;  /* 0x0000000104037824 */ /* 0x000fe400078e0a03 */
[----:B------:R-:W-:Y:S02]  /*2420*/  IMAD R10, R5, R7, R10 ;  /* 0x00000007050a7224 */ /* 0x000fe400078e020a */
[----:B------:R-:W-:-:S07]  /*2430*/  IMAD R9, R3, R2, R9 ;  /* 0x0000000203097224 */ /* 0x000fce00078e0209 */
.L_x_35:
[----:B------:R-:W-:Y:S01]  /*2440*/  VIADD R14, R14, 0x1 ;  /* 0x000000010e0e7836 */ /* 0x000fe20000000000 */
[----:B------:R-:W-:Y:S01]  /*2450*/  PLOP3.LUT P1, PT, PT, PT, PT, 0x80, 0x8 ;  /* 0x000000000008781c */ /* 0x000fe20003f2f070 */
[----:B------:R-:W-:Y:S02]  /*2460*/  IMAD.IADD R93, R10, 0x1, R91 ;  /* 0x000000010a5d7824 */ /* 0x000fe400078e025b */
[----:B------:R-:W-:Y:S01]  /*2470*/  IMAD.IADD R92, R9, 0x1, R90 ;  /* 0x00000001095c7824 */ /* 0x000fe200078e025a */
[----:B------:R-:W-:-:S04]  /*2480*/  ISETP.NE.AND P0, PT, R14, 0x2, PT ;  /* 0x000000020e00780c */ /* 0x000fc80003f05270 */
[----:B------:R-:W-:Y:S02]  /*2490*/  SEL R2, RZ, 0x1, P0 ;  /* 0x00000001ff027807 */ /* 0x000fe40000000000 */
[----:B------:R-:W-:Y:S02]  /*24a0*/  SEL R14, R14, RZ, P0 ;  /* 0x000000ff0e0e7207 */ /* 0x000fe40000000000 */
[----:B------:R-:W-:Y:S01]  /*24b0*/  LOP3.LUT R13, R13, R2, RZ, 0x3c, !PT ;  /* 0x000000020d0d7212 */ /* 0x000fe200078e3cff */
[----:B------:R-:W-:Y:S06]  /*24c0*/  @P2 BRA `(.L_x_36) ;  /* 0xfffffff000982947 */ /* 0x000fec000383ffff */
[----:B------:R-:W-:Y:S01]  /*24d0*/  UIADD3 UR4, UPT, UPT, UR4, 0xa0, URZ ;  /* 0x000000a004047890 */ /* 0x000fe2000fffe0ff */
[----:B------:R-:W-:-:S03]  /*24e0*/  SHF.L.U32 R2, R15, 0x1f, RZ ;  /* 0x0000001f0f027819 */ /* 0x000fc600000006ff */
[----:B------:R-:W-:-:S09]  /*24f0*/  ULEA UR5, UR6, UR4, 0x3 ;  /* 0x0000000406057291 */ /* 0x000fd2000f8e18ff */
[----:B------:R-:W1:Y:S02]  /*2500*/  SYNCS.PHASECHK.TRANS64.TRYWAIT P0, [UR5], R2 ;  /* 0x00000002ff0075a7 */ /* 0x000e640008001105 */
[----:B-1----:R-:W-:Y:S05]  /*2510*/  @!P0 BRA `(.L_x_37) ;  /* 0x00000048008c8947 */ /* 0x002fea0003800000 */
.L_x_124:
[----:B------:R-:W-:-:S04]  /*2520*/  UIADD3 UR6, UPT, UPT, UR6, 0x1, URZ ;  /* 0x0000000106067890 */ /* 0x000fc8000fffe0ff */
[----:B------:R-:W-:-:S04]  /*2530*/  UISETP.NE.AND UP0, UPT, UR6, 0x14, UPT ;  /* 0x000000140600788c */ /* 0x000fc8000bf05270 */
[----:B------:R-:W-:Y:S02]  /*2540*/  USEL UR7, URZ, 0x1, UP0 ;  /* 0x00000001ff077887 */ /* 0x000fe40008000000 */
[----:B------:R-:W-:-:S04]  /*2550*/  USEL UR6, UR6, URZ, UP0 ;  /* 0x000000ff06067287 */ /* 0x000fc80008000000 */
[----:B------:R-:W-:Y:S01]  /*2560*/  ULEA UR5, UR6, UR4, 0x3 ;  /* 0x0000000406057291 */ /* 0x000fe2000f8e18ff */
[----:B-1----:R-:W-:-:S04]  /*2570*/  LOP3.LUT R2, R15, UR7, RZ, 0x3c, !PT ;  /* 0x000000070f027c12 */ /* 0x002fc8000f8e3cff */
[----:B------:R-:W-:-:S04]  /*2580*/  SHF.L.U32 R3, R2, 0x1f, RZ ;  /* 0x0000001f02037819 */ /* 0x000fc800000006ff */
[----:B------:R-:W1:Y:S02]  /*2590*/  SYNCS.PHASECHK.TRANS64.TRYWAIT P0, [UR5], R3 ;  /* 0x00000003ff0075a7 */ /* 0x000e640008001105 */
[----:B-1----:R-:W-:Y:S05]  /*25a0*/  @!P0 BRA `(.L_x_38) ;  /* 0x0000004800808947 */ /* 0x002fea0003800000 */
.L_x_126:
[----:B------:R-:W-:-:S04]  /*25b0*/  UIADD3 UR6, UPT, UPT, UR6, 0x1, URZ ;  /* 0x0000000106067890 */ /* 0x000fc8000fffe0ff */
[----:B------:R-:W-:-:S04]  /*25c0*/  UISETP.NE.AND UP0, UPT, UR6, 0x14, UPT ;  /* 0x000000140600788c */ /* 0x000fc8000bf05270 */
[----:B------:R-:W-:Y:S02]  /*25d0*/  USEL UR7, URZ, 0x1, UP0 ;  /* 0x00000001ff077887 */ /* 0x000fe40008000000 */
[----:B------:R-:W-:-:S04]  /*25e0*/  USEL UR6, UR6, URZ, UP0 ;  /* 0x000000ff06067287 */ /* 0x000fc80008000000 */
[----:B------:R-:W-:Y:S01]  /*25f0*/  ULEA UR5, UR6, UR4, 0x3 ;  /* 0x0000000406057291 */ /* 0x000fe2000f8e18ff */
[----:B------:R-:W-:-:S04]  /*2600*/  LOP3.LUT R2, R2, UR7, RZ, 0x3c, !PT ;  /* 0x0000000702027c12 */ /* 0x000fc8000f8e3cff */
[----:B-1----:R-:W-:-:S04]  /*2610*/  SHF.L.U32 R3, R2, 0x1f, RZ ;  /* 0x0000001f02037819 */ /* 0x002fc800000006ff */
[----:B------:R-:W1:Y:S02]  /*2620*/  SYNCS.PHASECHK.TRANS64.TRYWAIT P0, [UR5], R3 ;  /* 0x00000003ff0075a7 */ /* 0x000e640008001105 */
[----:B-1----:R-:W-:Y:S05]  /*2630*/  @!P0 BRA `(.L_x_39) ;  /* 0x0000004800748947 */ /* 0x002fea0003800000 */
.L_x_128:
        /* <DEDUP_REMOVED lines=9> */
.L_x_130:
        /* <DEDUP_REMOVED lines=9> */
.L_x_132:
        /* <DEDUP_REMOVED lines=9> */
.L_x_134:
        /* <DEDUP_REMOVED lines=9> */
.L_x_136:
        /* <DEDUP_REMOVED lines=9> */
.L_x_138:
        /* <DEDUP_REMOVED lines=9> */
.L_x_140:
        /* <DEDUP_REMOVED lines=9> */
.L_x_142:
        /* <DEDUP_REMOVED lines=9> */
.L_x_144:
        /* <DEDUP_REMOVED lines=9> */
.L_x_146:
        /* <DEDUP_REMOVED lines=9> */
.L_x_148:
        /* <DEDUP_REMOVED lines=9> */
.L_x_150:
        /* <DEDUP_REMOVED lines=9> */
.L_x_152:
        /* <DEDUP_REMOVED lines=9> */
.L_x_154:
        /* <DEDUP_REMOVED lines=9> */
.L_x_156:
        /* <DEDUP_REMOVED lines=9> */
.L_x_158:
        /* <DEDUP_REMOVED lines=9> */
.L_x_160:
[----:B------:R-:W-:-:S04]  /*2f40*/  UIADD3 UR6, UPT, UPT, UR6, 0x1, URZ ;  /* 0x0000000106067890 */ /* 0x000fc8000fffe0ff */
[----:B------:R-:W-:-:S04]  /*2f50*/  UISETP.NE.AND UP0, UPT, UR6, 0x14, UPT ;  /* 0x000000140600788c */ /* 0x000fc8000bf05270 */
[----:B------:R-:W-:Y:S02]  /*2f60*/  USEL UR5, URZ, 0x1, UP0 ;  /* 0x00000001ff057887 */ /* 0x000fe40008000000 */
[----:B------:R-:W-:-:S04]  /*2f70*/  USEL UR6, UR6, URZ, UP0 ;  /* 0x000000ff06067287 */ /* 0x000fc80008000000 */
[----:B------:R-:W-:Y:S01]  /*2f80*/  ULEA UR6, UR6, UR4, 0x3 ;  /* 0x0000000406067291 */ /* 0x000fe2000f8e18ff */
[----:B------:R-:W-:-:S04]  /*2f90*/  LOP3.LUT R2, R2, UR5, RZ, 0x3c, !PT ;  /* 0x0000000502027c12 */ /* 0x000fc8000f8e3cff */
[----:B------:R-:W-:Y:S01]  /*2fa0*/  SHF.L.U32 R2, R2, 0x1f, RZ ;  /* 0x0000001f02027819 */ /* 0x000fe200000006ff */
[----:B-1--4-:R-:W-:-:S07]  /*2fb0*/  IMAD.U32 R0, RZ, RZ, UR6 ;  /* 0x00000006ff007e24 */ /* 0x012fce000f8e00ff */
.L_x_56:
[----:B-1----:R1:W2:Y:S02]  /*2fc0*/  SYNCS.PHASECHK.TRANS64.TRYWAIT P0, [R0+URZ], R2 ;  /* 0x00000002000075a7 */ /* 0x0022a400080011ff */
[----:B--2---:R-:W-:Y:S05]  /*2fd0*/  @!P0 NANOSLEEP.SYNCS 0x989680 ;  /* 0x009896800000895d */ /* 0x004fea0003900000 */
[----:B------:R-:W2:Y:S02]  /*2fe0*/  @!P0 SYNCS.PHASECHK.TRANS64 P0, [R0+URZ], R2 ;  /* 0x00000002000085a7 */ /* 0x000ea400080010ff */
[----:B--2---:R-:W-:Y:S05]  /*2ff0*/  @P0 EXIT ;  /* 0x000000000000094d */ /* 0x004fea0003800000 */
[----:B------:R-:W-:Y:S05]  /*3000*/  BRA `(.L_x_56) ;  /* 0xfffffffc00ec7947 */ /* 0x000fea000383ffff */
.L_x_18:
[----:B------:R-:W-:-:S04]  /*3010*/  UISETP.NE.AND UP1, UPT, UR37, URZ, UPT ;  /* 0x000000ff2500728c */ /* 0x000fc8000bf25270 */
[----:B------:R-:W-:-:S09]  /*3020*/  UISETP.NE.OR UP1, UPT, UR8, 0x1, UP1 ;  /* 0x000000010800788c */ /* 0x000fd20008f25670 */
[----:B------:R-:W-:Y:S05]  /*3030*/  BRA.U UP1, `(.L_x_57) ;  /* 0x0000000501487547 */ /* 0x000fea000b800000 */
[----:B------:R-:W-:Y:S01]  /*3040*/  ISETP.NE.AND P2, PT, R2, RZ, PT ;  /* 0x000000ff0200720c */ /* 0x000fe20003f45270 */
[----:B------:R-:W-:Y:S01]  /*3050*/  IMAD.MOV.U32 R12, RZ, RZ, 0x1 ;  /* 0x00000001ff0c7424 */ /* 0x000fe200078e00ff */
[----:B------:R-:W-:Y:S02]  /*3060*/  CS2R R10, SRZ ;  /* 0x00000000000a7805 */ /* 0x000fe4000001ff00 */
[----:B------:R-:W-:Y:S01]  /*3070*/  CS2R R8, SRZ ;  /* 0x0000000000087805 */ /* 0x000fe2000001ff00 */
[----:B------:R-:W-:Y:S01]  /*3080*/  UMOV UR4, 0x400 ;  /* 0x0000040000047882 */ /* 0x000fe20000000000 */
[----:B------:R-:W-:Y:S01]  /*3090*/  UMOV UR6, URZ ;  /* 0x000000ff00067c82 */ /* 0x000fe20008000000 */
[----:B------:R-:W-:-:S12]  /*30a0*/  ULEA UR37, UR37, UR4, 0x18 ;  /* 0x0000000425257291 */ /* 0x000fd8000f8ec0ff */
.L_x_61:
[----:B------:R-:W-:Y:S02]  /*30b0*/  LEA R0, R8, UR37, 0x3 ;  /* 0x0000002508007c11 */ /* 0x000fe4000f8e18ff */
[----:B------:R-:W-:-:S03]  /*30c0*/  SHF.L.U32 R4, R9, 0x1f, RZ ;  /* 0x0000001f09047819 */ /* 0x000fc600000006ff */
[----:B------:R-:W-:Y:S01]  /*30d0*/  VIADD R5, R0, 0x1e0 ;  /* 0x000001e000057836 */ /* 0x000fe20000000000 */
[----:B------:R-:W1:Y:S02]  /*30e0*/  SYNCS.PHASECHK.TRANS64.TRYWAIT P0, [R0+URZ+0x1d0], R4 ;  /* 0x0001d004000075a7 */ /* 0x000e6400080011ff */
[----:B-1----:R-:W-:Y:S05]  /*30f0*/  @!P0 BRA `(.L_x_58) ;  /* 0x00000044005c8947 */ /* 0x002fea0003800000 */
.L_x_161:
[----:B------:R-:W-:Y:S01]  /*3100*/  ULEA UR5, UR6, UR37, 0x3 ;  /* 0x0000002506057291 */ /* 0x000fe2000f8e18ff */
[----:B-1----:R-:W-:Y:S01]  /*3110*/  PRMT R0, RZ, 0x654, R5 ;  /* 0x00000654ff007816 */ /* 0x002fe20000000005 */
[----:B------:R-:W-:Y:S01]  /*3120*/  @!P2 IMAD.MOV.U32 R4, RZ, RZ, 0x10 ;  /* 0x00000010ff04a424 */ /* 0x000fe200078e00ff */
[----:B------:R-:W-:Y:S01]  /*3130*/  SHF.L.U32 R5, R12, 0x1f, RZ ;  /* 0x0000001f0c057819 */ /* 0x000fe200000006ff */
[----:B------:R-:W-:Y:S01]  /*3140*/  UIADD3 UR4, UPT, UPT, UR5, 0x170, URZ ;  /* 0x0000017005047890 */ /* 0x000fe2000fffe0ff */
[----:B------:R1:W-:Y:S05]  /*3150*/  SYNCS.ARRIVE.TRANS64.RED.A1T0 RZ, [R0+URZ], RZ ;  /* 0x000000ff00ff79a7 */ /* 0x0003ea00081004ff */
[----:B------:R-:W-:Y:S01]  /*3160*/  IMAD.U32 R6, RZ, RZ, UR4 ;  /* 0x00000004ff067e24 */ /* 0x000fe2000f8e00ff */
[----:B------:R-:W2:Y:S04]  /*3170*/  SYNCS.PHASECHK.TRANS64.TRYWAIT P0, [UR5+0x180], R5 ;  /* 0x00018005ff0075a7 */ /* 0x000ea80008001105 */
[----:B------:R-:W-:Y:S01]  /*3180*/  PRMT R6, R2, 0x654, R6 ;  /* 0x0000065402067816 */ /* 0x000fe20000000006 */
[----:B-12---:R-:W-:Y:S06]  /*3190*/  @!P0 BRA `(.L_x_59) ;  /* 0x0000004400488947 */ /* 0x006fec0003800000 */
.L_x_163:
[----:B------:R-:W-:Y:S01]  /*31a0*/  ULEA UR4, UR6, UR37, 0x4 ;  /* 0x0000002506047291 */ /* 0x000fe2000f8e20ff */
[----:B------:R-:W-:Y:S01]  /*31b0*/  SEL R3, R6, R3, !P2 ;  /* 0x0000000306037207 */ /* 0x000fe20005000000 */
[----:B------:R-:W-:Y:S01]  /*31c0*/  UIADD3 UR5, UPT, UPT, UR5, 0x170, URZ ;  /* 0x0000017005057890 */ /* 0x000fe2000fffe0ff */
[----:B-1----:R-:W-:Y:S01]  /*31d0*/  LEA R0, R11, UR37, 0x3 ;  /* 0x000000250b007c11 */ /* 0x002fe2000f8e18ff */
[----:B------:R-:W-:Y:S01]  /*31e0*/  UIADD3 UR4, UPT, UPT, UR4, 0x200, URZ ;  /* 0x0000020004047890 */ /* 0x000fe2000fffe0ff */
[----:B------:R1:W-:Y:S01]  /*31f0*/  @!P2 SYNCS.ARRIVE.TRANS64.RED RZ, [R3+URZ], R4 ;  /* 0x0000000403ffa9a7 */ /* 0x0003e200080004ff */
[----:B------:R-:W-:Y:S01]  /*3200*/  UIADD3 UR6, UPT, UPT, UR6, 0x1, URZ ;  /* 0x0000000106067890 */ /* 0x000fe2000fffe0ff */
[----:B------:R-:W-:-:S03]  /*3210*/  VIADD R8, R8, 0x1 ;  /* 0x0000000108087836 */ /* 0x000fc60000000000 */
[----:B------:R-:W-:Y:S02]  /*3220*/  UISETP.NE.AND UP0, UPT, UR6, 0x2, UPT ;  /* 0x000000020600788c */ /* 0x000fe4000bf05270 */
[----:B------:R-:W-:Y:S01]  /*3230*/  ISETP.NE.AND P0, PT, R8, 0x2, PT ;  /* 0x000000020800780c */ /* 0x000fe20003f05270 */
[----:B------:R-:W-:Y:S06]  /*3240*/  UGETNEXTWORKID.BROADCAST [UR4], [UR5] ;  /* 0x00000000040073ca */ /* 0x000fec0008000100 */
[----:B------:R-:W-:Y:S02]  /*3250*/  USEL UR4, URZ, 0x1, UP0 ;  /* 0x00000001ff047887 */ /* 0x000fe40008000000 */
[----:B------:R-:W-:-:S04]  /*3260*/  USEL UR6, UR6, URZ, UP0 ;  /* 0x000000ff06067287 */ /* 0x000fc80008000000 */
[----:B------:R-:W-:Y:S02]  /*3270*/  LOP3.LUT R12, R12, UR4, RZ, 0x3c, !PT ;  /* 0x000000040c0c7c12 */ /* 0x000fe4000f8e3cff */
[----:B-1----:R-:W-:-:S04]  /*3280*/  SHF.L.U32 R4, R10, 0x1f, RZ ;  /* 0x0000001f0a047819 */ /* 0x002fc800000006ff */
[----:B------:R-:W1:Y:S02]  /*3290*/  SYNCS.PHASECHK.TRANS64.TRYWAIT P1, [R0+URZ+0x170], R4 ;  /* 0x00017004000075a7 */ /* 0x000e6400080211ff */
[----:B-1----:R-:W-:Y:S05]  /*32a0*/  @!P1 BRA `(.L_x_60) ;  /* 0x00000044001c9947 */ /* 0x002fea0003800000 */
.L_x_164:
[C---:B-1----:R-:W-:Y:S01]  /*32b0*/  LEA R4, R11.reuse, UR37, 0x4 ;  /* 0x000000250b047c11 */ /* 0x042fe2000f8e20ff */
[----:B------:R-:W-:Y:S01]  /*32c0*/  VIADD R0, R0, 0x180 ;  /* 0x0000018000007836 */ /* 0x000fe20000000000 */
[----:B------:R-:W-:Y:S01]  /*32d0*/  SEL R8, R8, RZ, P0 ;  /* 0x000000ff08087207 */ /* 0x000fe20000000000 */
[----:B------:R-:W-:-:S03]  /*32e0*/  VIADD R11, R11, 0x1 ;  /* 0x000000010b0b7836 */ /* 0x000fc60000000000 */
[----:B------:R-:W1:Y:S01]  /*32f0*/  LDS.128 R4, [R4+0x200] ;  /* 0x0002000004047984 */ /* 0x000e620000000c00 */
[----:B------:R-:W-:Y:S02]  /*3300*/  PRMT R0, RZ, 0x654, R0 ;  /* 0x00000654ff007816 */ /* 0x000fe40000000000 */
[C---:B------:R-:W-:Y:S01]  /*3310*/  ISETP.NE.AND P1, PT, R11.reuse, 0x2, PT ;  /* 0x000000020b00780c */ /* 0x040fe20003f25270 */
[----:B------:R-:W-:Y:S01]  /*3320*/  @!PT LDS RZ, [RZ] ;  /* 0x00000000fffff984 */ /* 0x000fe20000000800 */
[----:B------:R-:W-:Y:S01]  /*3330*/  @!PT LDS RZ, [RZ] ;  /* 0x00000000fffff984 */ /* 0x000fe20000000800 */
[----:B------:R-:W-:Y:S01]  /*3340*/  @!PT LDS RZ, [RZ] ;  /* 0x00000000fffff984 */ /* 0x000fe20000000800 */
[----:B------:R-:W-:Y:S01]  /*3350*/  @!PT LDS RZ, [RZ] ;  /* 0x00000000fffff984 */ /* 0x000fe20000000800 */
[----:B------:R2:W-:Y:S06]  /*3360*/  MEMBAR.ALL.CTA ;  /* 0x0000000000007992 */ /* 0x0005ec0000008000 */
[----:B--2---:R-:W2:Y:S01]  /*3370*/  FENCE.VIEW.ASYNC.S ;  /* 0x00000000000073c6 */ /* 0x004ea20000000000 */
[----:B------:R-:W-:Y:S01]  /*3380*/  SEL R11, R11, RZ, P1 ;  /* 0x000000ff0b0b7207 */ /* 0x000fe20000800000 */
[----:B--2---:R2:W-:Y:S01]  /*3390*/  SYNCS.ARRIVE.TRANS64.RED.A1T0 RZ, [R0+URZ], RZ ;  /* 0x000000ff00ff79a7 */ /* 0x0045e200081004ff */
[----:B-1----:R-:W-:-:S02]  /*33a0*/  LOP3.LUT P3, RZ, R6, 0x1, RZ, 0xc0, !PT ;  /* 0x0000000106ff7812 */ /* 0x002fc4000786c0ff */
[----:B------:R-:W-:-:S04]  /*33b0*/  SEL R4, RZ, 0x1, P1 ;  /* 0x00000001ff047807 */ /* 0x000fc80000800000 */
[----:B------:R-:W-:Y:S02]  /*33c0*/  LOP3.LUT R10, R10, R4, RZ, 0x3c, !PT ;  /* 0x000000040a0a7212 */ /* 0x000fe400078e3cff */
[----:B--2---:R-:W-:-:S04]  /*33d0*/  SEL R0, RZ, 0x1, P0 ;  /* 0x00000001ff007807 */ /* 0x004fc80000000000 */
[----:B------:R-:W-:Y:S01]  /*33e0*/  LOP3.LUT R9, R9, R0, RZ, 0x3c, !PT ;  /* 0x0000000009097212 */ /* 0x000fe200078e3cff */
[----:B------:R-:W-:Y:S06]  /*33f0*/  @P3 BRA `(.L_x_61) ;  /* 0xfffffffc002c3947 */ /* 0x000fec000383ffff */
[----:B------:R-:W-:Y:S01]  /*3400*/  ULEA UR5, UR6, UR37, 0x3 ;  /* 0x0000002506057291 */ /* 0x000fe2000f8e18ff */
[----:B------:R-:W-:-:S08]  /*3410*/  SHF.L.U32 R2, R12, 0x1f, RZ ;  /* 0x0000001f0c027819 */ /* 0x000fd000000006ff */
[----:B------:R-:W1:Y:S02]  /*3420*/  SYNCS.PHASECHK.TRANS64 P0, [UR5+0x180], R2 ;  /* 0x00018002ff0075a7 */ /* 0x000e640008001005 */
[----:B-1----:R-:W-:Y:S05]  /*3430*/  @P0 BRA `(.L_x_62) ;  /* 0x0000000000080947 */ /* 0x002fea0003800000 */
[----:B------:R-:W1:Y:S02]  /*3440*/  SYNCS.PHASECHK.TRANS64.TRYWAIT P0, [UR5+0x180], R2 ;  /* 0x00018002ff0075a7 */ /* 0x000e640008001105 */
[----:B-1----:R-:W-:Y:S05]  /*3450*/  @!P0 BRA `(.L_x_63) ;  /* 0x0000004000c48947 */ /* 0x002fea0003800000 */
.L_x_62:
[----:B------:R-:W-:-:S04]  /*3460*/  UIADD3 UR4, UPT, UPT, UR6, 0x1, URZ ;  /* 0x0000000106047890 */ /* 0x000fc8000fffe0ff */
[----:B------:R-:W-:-:S04]  /*3470*/  UISETP.NE.AND UP0, UPT, UR4, 0x2, UPT ;  /* 0x000000020400788c */ /* 0x000fc8000bf05270 */
[----:B------:R-:W-:Y:S02]  /*3480*/  USEL UR7, URZ, 0x1, UP0 ;  /* 0x00000001ff077887 */ /* 0x000fe40008000000 */
[----:B------:R-:W-:-:S04]  /*3490*/  USEL UR4, UR4, URZ, UP0 ;  /* 0x000000ff04047287 */ /* 0x000fc80008000000 */
[----:B------:R-:W-:Y:S01]  /*34a0*/  ULEA UR4, UR4, UR37, 0x3 ;  /* 0x0000002504047291 */ /* 0x000fe2000f8e18ff */
[----:B-1----:R-:W-:-:S04]  /*34b0*/  LOP3.LUT R2, R12, UR7, RZ, 0x3c, !PT ;  /* 0x000000070c027c12 */ /* 0x002fc8000f8e3cff */
[----:B------:R-:W-:-:S04]  /*34c0*/  SHF.L.U32 R0, R2, 0x1f, RZ ;  /* 0x0000001f02007819 */ /* 0x000fc800000006ff */
[----:B------:R-:W1:Y:S02]  /*34d0*/  SYNCS.PHASECHK.TRANS64 P0, [UR4+0x180], R0 ;  /* 0x00018000ff0075a7 */ /* 0x000e640008001004 */
[----:B-1----:R-:W-:Y:S05]  /*34e0*/  @P0 EXIT ;  /* 0x000000000000094d */ /* 0x002fea0003800000 */
[----:B------:R-:W-:Y:S02]  /*34f0*/  SHF.L.U32 R2, R2, 0x1f, RZ ;  /* 0x0000001f02027819 */ /* 0x000fe400000006ff */
[----:B------:R-:W-:-:S07]  /*3500*/  MOV R0, UR4 ;  /* 0x0000000400007c02 */ /* 0x000fce0008000f00 */
.L_x_64:
[----:B-1----:R1:W2:Y:S02]  /*3510*/  SYNCS.PHASECHK.TRANS64.TRYWAIT P0, [R0+URZ+0x180], R2 ;  /* 0x00018002000075a7 */ /* 0x0022a400080011ff */
[----:B--2---:R-:W-:Y:S05]  /*3520*/  @!P0 NANOSLEEP.SYNCS 0x989680 ;  /* 0x009896800000895d */ /* 0x004fea0003900000 */
[----:B------:R-:W2:Y:S02]  /*3530*/  @!P0 SYNCS.PHASECHK.TRANS64 P0, [R0+URZ+0x180], R2 ;  /* 0x00018002000085a7 */ /* 0x000ea400080010ff */
[----:B--2---:R-:W-:Y:S05]  /*3540*/  @P0 EXIT ;  /* 0x000000000000094d */ /* 0x004fea0003800000 */
[----:B------:R-:W-:Y:S05]  /*3550*/  BRA `(.L_x_64) ;  /* 0xfffffffc00ec7947 */ /* 0x000fea000383ffff */
.L_x_57:
[----:B------:R-:W-:-:S09]  /*3560*/  UISETP.NE.AND UP1, UPT, UR8, URZ, UPT ;  /* 0x000000ff0800728c */ /* 0x000fd2000bf25270 */
[----:B------:R-:W-:Y:S05]  /*3570*/  BRA.U UP1, `(.L_x_65) ;  /* 0x0000000d017c7547 */ /* 0x000fea000b800000 */
[----:B------:R-:W-:Y:S01]  /*3580*/  UMOV UR4, 0x40 ;  /* 0x0000004000047882 */ /* 0x000fe20000000000 */
[----:B------:R-:W-:Y:S01]  /*3590*/  NOP ;  /* 0x0000000000007918 */ /* 0x000fe20000000000 */
[----:B------:R-:W-:Y:S01]  /*35a0*/  ULEA UR4, UR37, UR4, 0x18 ;  /* 0x0000000425047291 */ /* 0x000fe2000f8ec0ff */
[----:B------:R-:W-:Y:S02]  /*35b0*/  UMOV UR5, 0x400 ;  /* 0x0000040000057882 */ /* 0x000fe40000000000 */
[----:B------:R-:W-:-:S06]  /*35c0*/  ULEA UR37, UR37, UR5, 0x18 ;  /* 0x0000000525257291 */ /* 0x000fcc000f8ec0ff */
[----:B------:R-:W1:Y:S02]  /*35d0*/  LDS.U8 R0, [UR4+0x1c] ;  /* 0x00001c04ff007984 */ /* 0x000e640008000000 */
[----:B-1----:R-:W-:-:S13]  /*35e0*/  ISETP.NE.AND P0, PT, R0, RZ, PT ;  /* 0x000000ff0000720c */ /* 0x002fda0003f05270 */
[----:B------:R-:W-:Y:S05]  /*35f0*/  @P0 BRA `(.L_x_66) ;  /* 0x0000000000580947 */ /* 0x000fea0003800000 */
[----:B------:R-:W-:-:S13]  /*3600*/  ELECT P0, URZ, PT ;  /* 0x0000000000ff782f */ /* 0x000fda0003800000 */
[----:B------:R-:W-:Y:S05]  /*3610*/  @!P0 BRA `(.L_x_67) ;  /* 0x0000000000608947 */ /* 0x000fea0003800000 */
[----:B------:R-:W-:Y:S01]  /*3620*/  UMOV UR5, 0x10 ;  /* 0x0000001000057882 */ /* 0x000fe20000000000 */
[----:B------:R-:W-:Y:S01]  /*3630*/  HFMA2 R0, -RZ, RZ, 0, 5.9604644775390625e-08 ;  /* 0x00000001ff007431 */ /* 0x000fe200000001ff */
[----:B------:R-:W-:-:S03]  /*3640*/  MOV R2, 0xffff ;  /* 0x0000ffff00027802 */ /* 0x000fc60000000f00 */
[----:B------:R-:W-:Y:S04]  /*3650*/  DEPBAR.LE SB1, 0x36 ;  /* 0x00009d800000791a */ /* 0x000fe80000000000 */
[----:B------:R-:W1:Y:S02]  /*3660*/  UTCATOMSWS.FIND_AND_SET.ALIGN UP0, UR5, UR5 ;  /* 0x00000005000575e3 */ /* 0x000e640008000800 */
[----:B-1----:R-:W-:Y:S01]  /*3670*/  MOV R3, UR5 ;  /* 0x0000000500037c02 */ /* 0x002fe20008000f00 */
[----:B------:R-:W-:Y:S06]  /*3680*/  BRA.U UP0, `(.L_x_68) ;  /* 0x0000000100187547 */ /* 0x000fec000b800000 */
.L_x_69:
[----:B------:R-:W-:Y:S05]  /*3690*/  NANOSLEEP 0x64 ;  /* 0x000000640000795d */ /* 0x000fea0003800000 */
[----:B------:R-:W-:-:S05]  /*36a0*/  UMOV UR5, 0x10 ;  /* 0x0000001000057882 */ /* 0x000fca0000000000 */
[----:B------:R-:W-:Y:S04]  /*36b0*/  DEPBAR.LE SB1, 0x36 ;  /* 0x00009d800000791a */ /* 0x000fe80000000000 */
[----:B------:R-:W1:Y:S02]  /*36c0*/  UTCATOMSWS.FIND_AND_SET.ALIGN UP0, UR5, UR5 ;  /* 0x00000005000575e3 */ /* 0x000e640008000800 */
[----:B-1----:R-:W-:Y:S01]  /*36d0*/  MOV R3, UR5 ;  /* 0x0000000500037c02 */ /* 0x002fe20008000f00 */
[----:B------:R-:W-:Y:S05]  /*36e0*/  BRA.U !UP0, `(.L_x_69) ;  /* 0xfffffffd08e87547 */ /* 0x000fea000b83ffff */
.L_x_68:
[-C--:B------:R-:W-:Y:S02]  /*36f0*/  SHF.L.U32 R2, R2, R3.reuse, RZ ;  /* 0x0000000302027219 */ /* 0x080fe400000006ff */
[----:B------:R-:W-:Y:S01]  /*3700*/  SHF.L.U32 R0, R0, R3, RZ ;  /* 0x0000000300007219 */ /* 0x000fe200000006ff */
[----:B------:R-:W-:Y:S02]  /*3710*/  IMAD.SHL.U32 R3, R3, 0x20, RZ ;  /* 0x0000002003037824 */ /* 0x000fe400078e00ff */
[----:B------:R1:W-:Y:S04]  /*3720*/  ATOMS.OR RZ, [UR4+0x14], R2 ;  /* 0x00001402ffff798c */ /* 0x0003e8000b000004 */
[----:B------:R1:W-:Y:S04]  /*3730*/  ATOMS.OR RZ, [UR4+0x18], R0 ;  /* 0x00001800ffff798c */ /* 0x0003e8000b000004 */
[----:B------:R1:W-:Y:S01]  /*3740*/  STS [UR37+0x220], R3 ;  /* 0x00022003ff007988 */ /* 0x0003e20008000825 */
[----:B------:R-:W-:Y:S05]  /*3750*/  BRA `(.L_x_67) ;  /* 0x0000000000107947 */ /* 0x000fea0003800000 */
.L_x_66:
[----:B------:R-:W-:Y:S02]  /*3760*/  MOV R0, 0xffffffff ;  /* 0xffffffff00007802 */ /* 0x000fe40000000f00 */
[----:B------:R-:W-:-:S03]  /*3770*/  MOV R2, 0x37a0 ;  /* 0x000037a000027802 */ /* 0x000fc60000000f00 */
[----:B------:R1:W-:Y:S04]  /*3780*/  STS [UR37+0x220], R0 ;  /* 0x00022000ff007988 */ /* 0x0003e80008000825 */
[----:B-1-3-5:R-:W-:Y:S05]  /*3790*/  CALL.REL.NOINC `($__internal_1_$__cuda_sm10x_tcgen05_guardrail_trap_phase_invalid_during_alloc) ;  /* 0x0000004400547944 */ /* 0x02afea0003c00000 */
.L_x_67:
[----:B------:R-:W-:Y:S05]  /*37a0*/  WARPSYNC.ALL ;  /* 0x0000000000007948 */ /* 0x000fea0003800000 */
[----:B------:R-:W2:Y:S01]  /*37b0*/  S2UR UR6, SR_CgaCtaId ;  /* 0x00000000000679c3 */ /* 0x000ea20000008800 */
[----:B------:R-:W-:Y:S01]  /*37c0*/  UMOV UR4, 0x400 ;  /* 0x0000040000047882 */ /* 0x000fe20000000000 */
[----:B------:R-:W-:-:S06]  /*37d0*/  NOP ;  /* 0x0000000000007918 */ /* 0x000fcc0000000000 */
[----:B------:R-:W-:Y:S06]  /*37e0*/  BAR.ARV 0x6, 0xa0 ;  /* 0x0182800000007b1d */ /* 0x000fec0000002000 */
[----:B------:R-:W4:Y:S01]  /*37f0*/  LDCU UR7, c[0x0][0x38c] ;  /* 0x00007180ff0777ac */ /* 0x000f220008000800 */
[----:B------:R-:W-:Y:S01]  /*3800*/  IMAD.MOV.U32 R11, RZ, RZ, 0x1 ;  /* 0x00000001ff0b7424 */ /* 0x000fe200078e00ff */
[----:B------:R-:W-:Y:S01]  /*3810*/  CS2R R8, SRZ ;  /* 0x0000000000087805 */ /* 0x000fe2000001ff00 */
[----:B------:R-:W-:Y:S01]  /*3820*/  IMAD.MOV.U32 R10, RZ, RZ, RZ ;  /* 0x000000ffff0a7224 */ /* 0x000fe200078e00ff */
[----:B------:R-:W-:Y:S01]  /*3830*/  UMOV UR18, URZ ;  /* 0x000000ff00127c82 */ /* 0x000fe20008000000 */
[----:B------:R-:W-:Y:S01]  /*3840*/  UMOV UR17, URZ ;  /* 0x000000ff00117c82 */ /* 0x000fe20008000000 */
[----:B------:R-:W-:Y:S01]  /*3850*/  UMOV UR22, 0x0 ;  /* 0x0000000000167882 */ /* 0x000fe20000000000 */
[----:B------:R-:W-:Y:S01]  /*3860*/  UMOV UR23, 0x8080490 ;  /* 0x0808049000177882 */ /* 0x000fe20000000000 */
[----:B------:R-:W-:Y:S01]  /*3870*/  UMOV UR20, 0x0 ;  /* 0x0000000000147882 */ /* 0x000fe20000000000 */
[----:B------:R-:W-:Y:S01]  /*3880*/  UMOV UR21, 0x8080490 ;  /* 0x0808049000157882 */ /* 0x000fe20000000000 */
[----:B--2---:R-:W-:Y:S01]  /*3890*/  ULEA UR6, UR6, UR4, 0x18 ;  /* 0x0000000406067291 */ /* 0x004fe2000f8ec0ff */
[----:B------:R-:W2:Y:S03]  /*38a0*/  LDCU UR4, c[0x0][0x38c] ;  /* 0x00007180ff0477ac */ /* 0x000ea60008000800 */
[----:B------:R-:W-:-:S02]  /*38b0*/  UIADD3 UR11, UPT, UPT, UR6, 0x4600, URZ ;  /* 0x00004600060b7890 */ /* 0x000fc4000fffe0ff */
[----:B----4-:R-:W-:-:S03]  /*38c0*/  UIADD3 UR7, UPT, UPT, UR7, 0x1f, URZ ;  /* 0x0000001f07077890 */ /* 0x010fc6000fffe0ff */
[----:B-1----:R-:W1:Y:S01]  /*38d0*/  LDS R0, [UR6+0x220] ;  /* 0x00022006ff007984 */ /* 0x002e620008000800 */
[----:B------:R-:W-:Y:S02]  /*38e0*/  UIADD3 UR12, UPT, UPT, UR6, 0x2c600, URZ ;  /* 0x0002c600060c7890 */ /* 0x000fe4000fffe0ff */
[----:B------:R-:W-:Y:S02]  /*38f0*/  USHF.R.S32.HI UR5, URZ, 0x1f, UR7 ;  /* 0x0000001fff057899 */ /* 0x000fe40008011407 */
[----:B------:R-:W-:Y:S02]  /*3900*/  USHF.R.U32.HI UR11, URZ, 0x4, UR11 ;  /* 0x00000004ff0b7899 */ /* 0x000fe4000801160b */
[----:B------:R-:W-:Y:S02]  /*3910*/  ULEA.HI UR5, UR5, UR7, URZ, 0x5 ;  /* 0x0000000705057291 */ /* 0x000fe4000f8f28ff */
[----:B------:R-:W-:Y:S02]  /*3920*/  USHF.R.U32.HI UR12, URZ, 0x4, UR12 ;  /* 0x00000004ff0c7899 */ /* 0x000fe4000801160c */
[----:B------:R-:W-:-:S02]  /*3930*/  USHF.R.S32.HI UR5, URZ, 0x5, UR5 ;  /* 0x00000005ff057899 */ /* 0x000fc40008011405 */
[----:B------:R-:W-:Y:S02]  /*3940*/  ULOP3.LUT UR11, UR11, 0x3fff, URZ, 0xc0, !UPT ;  /* 0x00003fff0b0b7892 */ /* 0x000fe4000f8ec0ff */
[----:B------:R-:W-:Y:S02]  /*3950*/  UISETP.LT.AND UP0, UPT, UR5, 0x1, UPT ;  /* 0x000000010500788c */ /* 0x000fe4000bf01270 */
[----:B------:R-:W-:Y:S02]  /*3960*/  ULOP3.LUT UR12, UR12, 0x3fff, URZ, 0xc0, !UPT ;  /* 0x00003fff0c0c7892 */ /* 0x000fe4000f8ec0ff */
[----:B------:R-:W-:Y:S02]  /*3970*/  USEL UR10, UR5, 0x1, !UP0 ;  /* 0x00000001050a7887 */ /* 0x000fe4000c000000 */
[----:B------:R-:W-:Y:S02]  /*3980*/  ULOP3.LUT UR11, UR11, 0x10000, URZ, 0xfc, !UPT ;  /* 0x000100000b0b7892 */ /* 0x000fe4000f8efcff */
[----:B------:R-:W-:-:S02]  /*3990*/  ULOP3.LUT UR12, UR12, 0x10000, URZ, 0xfc, !UPT ;  /* 0x000100000c0c7892 */ /* 0x000fc4000f8efcff */
[----:B------:R-:W-:Y:S02]  /*39a0*/  UIADD3 UR10, UPT, UPT, -UR10, URZ, URZ ;  /* 0x000000ff0a0a7290 */ /* 0x000fe4000fffe1ff */
[----:B--2---:R-:W-:Y:S01]  /*39b0*/  UISETP.GE.AND UP3, UPT, UR4, 0x1, UPT ;  /* 0x000000010400788c */ /* 0x004fe2000bf66270 */
[----:B-1----:R-:W-:-:S15]  /*39c0*/  R2UR UR19, R0 ;  /* 0x00000000001372ca */ /* 0x002fde00000e0000 */
.L_x_76:
[----:B------:R-:W-:Y:S02]  /*39d0*/  LEA R0, R10, UR6, 0x3 ;  /* 0x000000060a007c11 */ /* 0x000fe4000f8e18ff */
[----:B------:R-:W-:Y:S02]  /*39e0*/  SHF.L.U32 R2, R9, 0x1f, RZ ;  /* 0x0000001f09027819 */ /* 0x000fe400000006ff */
[----:B------:R-:W-:Y:S01]  /*39f0*/  PLOP3.LUT P0, PT, PT, PT, UP3, 0x80, 0x8 ;  /* 0x000000000008781c */ /* 0x000fe20003f0f038 */
[----:B------:R-:W-:Y:S01]  /*3a00*/  VIADD R3, R0, 0x180 ;  /* 0x0000018000037836 */ /* 0x000fe20000000000 */
[----:B-1----:R-:W1:Y:S02]  /*3a10*/  SYNCS.PHASECHK.TRANS64.TRYWAIT P1, [R0+URZ+0x170], R2 ;  /* 0x00017002000075a7 */ /* 0x002e6400080211ff */
[----:B-1--4-:R-:W-:Y:S09]  /*3a20*/  @!P1 BRA `(.L_x_70) ;  /* 0x0000003c00689947 */ /* 0x012ff20003800000 */
.L_x_166:
[----:B------:R-:W-:Y:S01]  /*3a30*/  LEA R4, R10, UR6, 0x4 ;  /* 0x000000060a047c11 */ /* 0x000fe2000f8e20ff */
[----:B------:R-:W-:Y:S01]  /*3a40*/  @UP3 ULEA UR4, UR17, UR6, 0x3 ;  /* 0x0000000611043291 */ /* 0x000fe2000f8e18ff */
[----:B------:R-:W-:Y:S01]  /*3a50*/  PLOP3.LUT P2, PT, PT, PT, PT, 0x80, 0x8 ;  /* 0x000000000008781c */ /* 0x000fe20003f4f070 */
[----:B------:R-:W-:Y:S01]  /*3a60*/  ULEA UR8, UR18, UR6, 0x3 ;  /* 0x0000000612087291 */ /* 0x000fe2000f8e18ff */
[----:B------:R-:W-:Y:S01]  /*3a70*/  PRMT R3, RZ, 0x654, R3 ;  /* 0x00000654ff037816 */ /* 0x000fe20000000003 */
[----:B------:R-:W-:Y:S01]  /*3a80*/  ULEA UR9, UR18, UR19, 0x5 ;  /* 0x0000001312097291 */ /* 0x000fe2000f8e28ff */
[----:B------:R-:W2:Y:S01]  /*3a90*/  LDS.128 R4, [R4+0x200] ;  /* 0x0002000004047984 */ /* 0x000ea20000000c00 */
[----:B-1----:R-:W-:Y:S02]  /*3aa0*/  @P0 SHF.L.U32 R2, R8, 0x1f, RZ ;  /* 0x0000001f08020819 */ /* 0x002fe400000006ff */
[----:B------:R-:W-:Y:S01]  /*3ab0*/  SHF.L.U32 R0, R11, 0x1f, RZ ;  /* 0x0000001f0b007819 */ /* 0x000fe200000006ff */
[----:B------:R-:W-:Y:S01]  /*3ac0*/  @!PT LDS RZ, [RZ] ;  /* 0x00000000fffff984 */ /* 0x000fe20000000800 */
[----:B------:R-:W-:Y:S01]  /*3ad0*/  @!PT LDS RZ, [RZ] ;  /* 0x00000000fffff984 */ /* 0x000fe20000000800 */
[----:B------:R-:W-:Y:S01]  /*3ae0*/  @!PT LDS RZ, [RZ] ;  /* 0x00000000fffff984 */ /* 0x000fe20000000800 */
[----:B------:R-:W-:Y:S01]  /*3af0*/  @!PT LDS RZ, [RZ] ;  /* 0x00000000fffff984 */ /* 0x000fe20000000800 */
[----:B------:R1:W-:Y:S06]  /*3b00*/  MEMBAR.ALL.CTA ;  /* 0x0000000000007992 */ /* 0x0003ec0000008000 */
[----:B-1----:R-:W1:Y:S02]  /*3b10*/  FENCE.VIEW.ASYNC.S ;  /* 0x00000000000073c6 */ /* 0x002e640000000000 */
[----:B-1----:R1:W-:Y:S01]  /*3b20*/  SYNCS.ARRIVE.TRANS64.RED.A1T0 RZ, [R3+URZ], RZ ;  /* 0x000000ff03ff79a7 */ /* 0x0023e200081004ff */
[----:B------:R1:W4:Y:S01]  /*3b30*/  @P0 SYNCS.PHASECHK.TRANS64.TRYWAIT P2, [UR4], R2 ;  /* 0x00000002ff0005a7 */ /* 0x0003220008041104 */
[----:B--2---:R-:W-:Y:S01]  /*3b40*/  LOP3.LUT P1, RZ, R6, 0x1, RZ, 0xc0, !PT ;  /* 0x0000000106ff7812 */ /* 0x004fe2000782c0ff */
[----:B------:R-:W2:Y:S02]  /*3b50*/  SYNCS.PHASECHK.TRANS64.TRYWAIT P0, [UR8+0x1b0], R0 ;  /* 0x0001b000ff0075a7 */ /* 0x000ea40008001108 */
[----:B-12-4-:R-:W-:Y:S10]  /*3b60*/  @!P0 BRA `(.L_x_71) ;  /* 0x0000003c002c8947 */ /* 0x016ff40003800000 */
.L_x_168:
[----:B------:R-:W-:Y:S01]  /*3b70*/  IADD3 R10, PT, PT, R10, 0x1, RZ ;  /* 0x000000010a0a7810 */ /* 0x000fe20007ffe0ff */
[----:B------:R-:W-:Y:S06]  /*3b80*/  BRA.U !UP3, `(.L_x_72) ;  /* 0x000000010b987547 */ /* 0x000fec000b800000 */
[----:B------:R-:W-:Y:S01]  /*3b90*/  UPLOP3.LUT UP4, UPT, UPT, UPT, UPT, 0x40, 0x4 ;  /* 0x000000000004789c */ /* 0x000fe20003f8e870 */
[----:B------:R-:W-:Y:S01]  /*3ba0*/  UMOV UR16, UR10 ;  /* 0x0000000a00107c82 */ /* 0x000fe20008000000 */
[----:B------:R-:W-:Y:S01]  /*3bb0*/  UMOV UR15, UR5 ;  /* 0x00000005000f7c82 */ /* 0x000fe20008000000 */
[----:B------:R-:W-:-:S08]  /*3bc0*/  UMOV UR14, UR17 ;  /* 0x00000011000e7c82 */ /* 0x000fd00008000000 */
.L_x_75:
[----:B------:R-:W-:Y:S02]  /*3bd0*/  UIADD3 UR16, UPT, UPT, UR16, 0x1, URZ ;  /* 0x0000000110107890 */ /* 0x000fe4000fffe0ff */
[----:B--2---:R-:W-:Y:S02]  /*3be0*/  ULEA UR7, UR14, UR6, 0x3 ;  /* 0x000000060e077291 */ /* 0x004fe4000f8e18ff */
[----:B------:R-:W-:Y:S01]  /*3bf0*/  UISETP.NE.AND UP0, UPT, UR16, URZ, UPT ;  /* 0x000000ff1000728c */ /* 0x000fe2000bf05270 */
[----:B----4-:R-:W-:Y:S10]  /*3c00*/  @P2 BRA `(.L_x_73) ;  /* 0x00000000000c2947 */ /* 0x010ff40003800000 */
[----:B-1----:R-:W-:Y:S04]  /*3c10*/  SHF.L.U32 R2, R8, 0x1f, RZ ;  /* 0x0000001f08027819 */ /* 0x002fe800000006ff */
[----:B------:R-:W1:Y:S02]  /*3c20*/  SYNCS.PHASECHK.TRANS64.TRYWAIT P0, [UR7], R2 ;  /* 0x00000002ff0075a7 */ /* 0x000e640008001107 */
[----:B-1----:R-:W-:Y:S05]  /*3c30*/  @!P0 BRA `(.L_x_74) ;  /* 0x0000003c00108947 */ /* 0x002fea0003800000 */
.L_x_73:
[----:B------:R-:W-:Y:S01]  /*3c40*/  UISETP.NE.AND UP1, UPT, UR15, 0x1, UPT ;  /* 0x000000010f00788c */ /* 0x000fe2000bf25270 */
[----:B------:R-:W-:Y:S01]  /*3c50*/  PLOP3.LUT P2, PT, PT, PT, PT, 0x80, 0x8 ;  /* 0x000000000008781c */ /* 0x000fe20003f4f070 */
[----:B------:R-:W-:Y:S02]  /*3c60*/  UIADD3 UR17, UPT, UPT, UR14, 0x1, URZ ;  /* 0x000000010e117890 */ /* 0x000fe4000fffe0ff */
[----:B------:R-:W-:Y:S02]  /*3c70*/  ULEA UR24, UR14, UR12, 0x7 ;  /* 0x0000000c0e187291 */ /* 0x000fe4000f8e38ff */
[----:B------:R-:W-:Y:S01]  /*3c80*/  UISETP.NE.AND UP2, UPT, UR17, 0x14, UPT ;  /* 0x000000141100788c */ /* 0x000fe2000bf45270 */
[----:B------:R-:W-:Y:S01]  /*3c90*/  PLOP3.LUT P0, PT, PT, PT, UP1, 0x80, 0x8 ;  /* 0x000000000008781c */ /* 0x000fe20003f0f018 */
[----:B------:R-:W-:Y:S02]  /*3ca0*/  ULEA UR26, UR14, UR11, 0x9 ;  /* 0x0000000b0e1a7291 */ /* 0x000fe4000f8e48ff */
[----:B------:R-:W-:Y:S02]  /*3cb0*/  USEL UR13, URZ, 0x1, UP2 ;  /* 0x00000001ff0d7887 */ /* 0x000fe40009000000 */
[----:B------:R-:W-:Y:S02]  /*3cc0*/  USEL UR17, UR17, URZ, UP2 ;  /* 0x000000ff11117287 */ /* 0x000fe40009000000 */
[----:B------:R-:W-:Y:S02]  /*3cd0*/  UIADD3 UR30, UPT, UPT, UR24, 0x2, URZ ;  /* 0x00000002181e7890 */ /* 0x000fe4000fffe0ff */
[----:B------:R-:W-:Y:S01]  /*3ce0*/  @UP1 ULEA UR4, UR17, UR6, 0x3 ;  /* 0x0000000611041291 */ /* 0x000fe2000f8e18ff */
[----:B------:R-:W-:Y:S01]  /*3cf0*/  LOP3.LUT R8, R8, UR13, RZ, 0x3c, !PT ;  /* 0x0000000d08087c12 */ /* 0x000fe2000f8e3cff */
[----:B------:R-:W-:Y:S02]  /*3d00*/  UIADD3 UR28, UPT, UPT, UR26, 0x2, URZ ;  /* 0x000000021a1c7890 */ /* 0x000fe4000fffe0ff */
[----:B------:R-:W-:Y:S01]  /*3d10*/  UIADD3 UR7, UPT, UPT, UR7, 0xa0, URZ ;  /* 0x000000a007077890 */ /* 0x000fe2000fffe0ff */
[----:B-1----:R-:W-:Y:S01]  /*3d20*/  @P0 SHF.L.U32 R0, R8, 0x1f, RZ ;  /* 0x0000001f08000819 */ /* 0x002fe200000006ff */
[----:B------:R-:W-:Y:S01]  /*3d30*/  UMOV UR25, 0x80004020 ;  /* 0x8000402000197882 */ /* 0x000fe20000000000 */
[----:B------:R-:W-:Y:S01]  /*3d40*/  UMOV UR27, 0x80004020 ;  /* 0x80004020001b7882 */ /* 0x000fe20000000000 */
[----:B------:R-:W-:Y:S01]  /*3d50*/  UMOV UR31, 0x80004020 ;  /* 0x80004020001f7882 */ /* 0x000fe20000000000 */
[----:B------:R2:W4:Y:S01]  /*3d60*/  @P0 SYNCS.PHASECHK.TRANS64.TRYWAIT P2, [UR4], R0 ;  /* 0x00000000ff0005a7 */ /* 0x0005220008041104 */
[----:B------:R-:W-:Y:S01]  /*3d70*/  UIADD3 UR15, UPT, UPT, UR15, -0x1, URZ ;  /* 0xffffffff0f0f7890 */ /* 0x000fe2000fffe0ff */
[----:B------:R2:W-:Y:S01]  /*3d80*/  UTCHMMA gdesc[UR26], gdesc[UR24], tmem[UR9], tmem[UR22], idesc[UR23], UP4 ;  /* 0x00ff16181a0075ea */ /* 0x0005e2000a000009 */
[----:B------:R-:W-:Y:S01]  /*3d90*/  UPLOP3.LUT UP4, UPT, UPT, UPT, UPT, 0x80, 0x8 ;  /* 0x000000000008789c */ /* 0x000fe20003f8f070 */
[----:B------:R-:W-:Y:S01]  /*3da0*/  UMOV UR29, 0x80004020 ;  /* 0x80004020001d7882 */ /* 0x000fe20000000000 */
[----:B------:R-:W-:Y:S01]  /*3db0*/  UMOV UR14, UR17 ;  /* 0x00000011000e7c82 */ /* 0x000fe20008000000 */
[----:B------:R2:W-:Y:S01]  /*3dc0*/  UTCHMMA gdesc[UR28], gdesc[UR30], tmem[UR9], tmem[UR20], idesc[UR21], UPT ;  /* 0x00ff141e1c0075ea */ /* 0x0005e2000b800009 */
[----:B------:R2:W-:Y:S01]  /*3dd0*/  UTCBAR [UR7], URZ ;  /* 0x000000ff070073e9 */ /* 0x0005e200080000ff */
[----:B------:R-:W-:Y:S06]  /*3de0*/  BRA.U UP0, `(.L_x_75) ;  /* 0xfffffffd00787547 */ /* 0x000fec000b83ffff */
.L_x_72:
[----:B------:R-:W-:Y:S01]  /*3df0*/  UIADD3 UR18, UPT, UPT, UR18, 0x1, URZ ;  /* 0x0000000112127890 */ /* 0x000fe2000fffe0ff */
[C---:B------:R-:W-:Y:S01]  /*3e00*/  ISETP.NE.AND P0, PT, R10.reuse, 0x2, PT ;  /* 0x000000020a00780c */ /* 0x040fe20003f05270 */
[----:B------:R-:W-:Y:S02]  /*3e10*/  UIADD3 UR8, UPT, UPT, UR8, 0x190, URZ ;  /* 0x0000019008087890 */ /* 0x000fe4000fffe0ff */
[----:B------:R-:W-:Y:S01]  /*3e20*/  UISETP.NE.AND UP0, UPT, UR18, 0x4, UPT ;  /* 0x000000041200788c */ /* 0x000fe2000bf05270 */
[----:B-12---:R-:W-:Y:S02]  /*3e30*/  SEL R0, RZ, 0x1, P0 ;  /* 0x00000001ff007807 */ /* 0x006fe40000000000 */
[----:B------:R-:W-:Y:S01]  /*3e40*/  SEL R10, R10, RZ, P0 ;  /* 0x000000ff0a0a7207 */ /* 0x000fe20000000000 */
[----:B------:R-:W-:Y:S01]  /*3e50*/  USEL UR4, URZ, 0x1, UP0 ;  /* 0x00000001ff047887 */ /* 0x000fe20008000000 */
[----:B------:R-:W-:Y:S01]  /*3e60*/  LOP3.LUT R9, R9, R0, RZ, 0x3c, !PT ;  /* 0x0000000009097212 */ /* 0x000fe200078e3cff */
[----:B------:R-:W-:Y:S01]  /*3e70*/  USEL UR18, UR18, URZ, UP0 ;  /* 0x000000ff12127287 */ /* 0x000fe20008000000 */
[----:B------:R1:W-:Y:S03]  /*3e80*/  UTCBAR [UR8], URZ ;  /* 0x000000ff080073e9 */ /* 0x0003e600080000ff */
[----:B------:R-:W-:Y:S01]  /*3e90*/  LOP3.LUT R11, R11, UR4, RZ, 0x3c, !PT ;  /* 0x000000040b0b7c12 */ /* 0x000fe2000f8e3cff */
[----:B------:R-:W-:Y:S07]  /*3ea0*/  @P1 BRA `(.L_x_76) ;  /* 0xfffffff800c81947 */ /* 0x000fee000383ffff */
[----:B------:R-:W2:Y:S01]  /*3eb0*/  S2UR UR4, SR_CgaCtaId ;  /* 0x00000000000479c3 */ /* 0x000ea20000008800 */
[----:B------:R-:W-:Y:S01]  /*3ec0*/  ELECT P0, URZ, PT ;  /* 0x0000000000ff782f */ /* 0x000fe20003800000 */
[----:B------:R-:W-:Y:S01]  /*3ed0*/  IMAD.MOV.U32 R0, RZ, RZ, 0x1 ;  /* 0x00000001ff007424 */ /* 0x000fe200078e00ff */
[----:B------:R-:W-:Y:S01]  /*3ee0*/  UIADD3 UR6, UPT, UPT, UR6, 0x1b0, URZ ;  /* 0x000001b006067890 */ /* 0x000fe2000fffe0ff */
[----:B------:R-:W-:Y:S01]  /*3ef0*/  SHF.L.U32 R2, R11, 0x1f, RZ ;  /* 0x0000001f0b027819 */ /* 0x000fe200000006ff */
[----:B------:R-:W-:-:S03]  /*3f00*/  UMOV UR5, 0x40 ;  /* 0x0000004000057882 */ /* 0x000fc60000000000 */
[----:B------:R-:W-:Y:S01]  /*3f10*/  UVIRTCOUNT.DEALLOC.SMPOOL 0x80 ;  /* 0x000000800000784c */ /* 0x000fe20000000000 */
[----:B--2---:R-:W-:Y:S02]  /*3f20*/  ULEA UR4, UR4, UR5, 0x18 ;  /* 0x0000000504047291 */ /* 0x004fe4000f8ec0ff */
[----:B------:R-:W-:-:S07]  /*3f30*/  ULEA UR5, UR18, UR6, 0x3 ;  /* 0x0000000612057291 */ /* 0x000fce000f8e18ff */
[----:B------:R2:W-:Y:S02]  /*3f40*/  @P0 STS.U8 [UR4+0x1c], R0 ;  /* 0x00001c00ff000988 */ /* 0x0005e40008000004 */
[----:B------:R-:W3:Y:S02]  /*3f50*/  SYNCS.PHASECHK.TRANS64.TRYWAIT P0, [UR5], R2 ;  /* 0x00000002ff0075a7 */ /* 0x000ee40008001105 */
[----:B--23--:R-:W-:Y:S05]  /*3f60*/  @!P0 BRA `(.L_x_77) ;  /* 0x00000038005c8947 */ /* 0x00cfea0003800000 */
.L_x_171:
[----:B------:R-:W-:-:S04]  /*3f70*/  UIADD3 UR7, UPT, UPT, UR18, 0x1, URZ ;  /* 0x0000000112077890 */ /* 0x000fc8000fffe0ff */
[----:B------:R-:W-:-:S04]  /*3f80*/  UISETP.NE.AND UP0, UPT, UR7, 0x4, UPT ;  /* 0x000000040700788c */ /* 0x000fc8000bf05270 */
[----:B-1----:R-:W-:Y:S02]  /*3f90*/  USEL UR8, URZ, 0x1, UP0 ;  /* 0x00000001ff087887 */ /* 0x002fe40008000000 */
[----:B------:R-:W-:-:S04]  /*3fa0*/  USEL UR7, UR7, URZ, UP0 ;  /* 0x000000ff07077287 */ /* 0x000fc80008000000 */
[----:B------:R-:W-:Y:S01]  /*3fb0*/  ULEA UR5, UR7, UR6, 0x3 ;  /* 0x0000000607057291 */ /* 0x000fe2000f8e18ff */
[----:B--2---:R-:W-:-:S04]  /*3fc0*/  LOP3.LUT R2, R11, UR8, RZ, 0x3c, !PT ;  /* 0x000000080b027c12 */ /* 0x004fc8000f8e3cff */
[----:B------:R-:W-:-:S04]  /*3fd0*/  SHF.L.U32 R3, R2, 0x1f, RZ ;  /* 0x0000001f02037819 */ /* 0x000fc800000006ff */
[----:B------:R-:W1:Y:S02]  /*3fe0*/  SYNCS.PHASECHK.TRANS64.TRYWAIT P0, [UR5], R3 ;  /* 0x00000003ff0075a7 */ /* 0x000e640008001105 */
[----:B-1----:R-:W-:Y:S05]  /*3ff0*/  @!P0 BRA `(.L_x_78) ;  /* 0x0000003800508947 */ /* 0x002fea0003800000 */
.L_x_173:
        /* <DEDUP_REMOVED lines=9> */
.L_x_175:
[----:B------:R-:W-:-:S04]  /*4090*/  UIADD3 UR7, UPT, UPT, UR7, 0x1, URZ ;  /* 0x0000000107077890 */ /* 0x000fc8000fffe0ff */
[----:B------:R-:W-:-:S04]  /*40a0*/  UISETP.NE.AND UP0, UPT, UR7, 0x4, UPT ;  /* 0x000000040700788c */ /* 0x000fc8000bf05270 */
[----:B------:R-:W-:Y:S02]  /*40b0*/  USEL UR5, URZ, 0x1, UP0 ;  /* 0x00000001ff057887 */ /* 0x000fe40008000000 */
[----:B------:R-:W-:-:S04]  /*40c0*/  USEL UR7, UR7, URZ, UP0 ;  /* 0x000000ff07077287 */ /* 0x000fc80008000000 */
[----:B------:R-:W-:Y:S01]  /*40d0*/  ULEA UR7, UR7, UR6, 0x3 ;  /* 0x0000000607077291 */ /* 0x000fe2000f8e18ff */
[----:B------:R-:W-:-:S04]  /*40e0*/  LOP3.LUT R2, R2, UR5, RZ, 0x3c, !PT ;  /* 0x0000000502027c12 */ /* 0x000fc8000f8e3cff */
[----:B------:R-:W-:-:S04]  /*40f0*/  SHF.L.U32 R2, R2, 0x1f, RZ ;  /* 0x0000001f02027819 */ /* 0x000fc800000006ff */
[----:B------:R-:W2:Y:S02]  /*4100*/  SYNCS.PHASECHK.TRANS64.TRYWAIT P0, [UR7], R2 ;  /* 0x00000002ff0075a7 */ /* 0x000ea40008001107 */
[----:B--2---:R-:W-:Y:S05]  /*4110*/  @!P0 BRA `(.L_x_80) ;  /* 0x0000003800388947 */ /* 0x004fea0003800000 */
.L_x_177:
[----:B------:R-:W-:Y:S01]  /*4120*/  NOP ;  /* 0x0000000000007918 */ /* 0x000fe20000000000 */
[----:B-1----:R-:W1:Y:S01]  /*4130*/  LDS R0, [UR4+0x14] ;  /* 0x00001404ff007984 */ /* 0x002e620008000800 */
[----:B------:R-:W-:Y:S01]  /*4140*/  ULOP3.LUT UR6, UR19, 0xffff, URZ, 0xc0, !UPT ;  /* 0x0000ffff13067892 */ /* 0x000fe2000f8ec0ff */
[----:B------:R-:W-:Y:S01]  /*4150*/  UMOV UR8, 0xffff ;  /* 0x0000ffff00087882 */ /* 0x000fe20000000000 */
[----:B------:R-:W-:Y:S02]  /*4160*/  UMOV UR5, 0x1 ;  /* 0x0000000100057882 */ /* 0x000fe40000000000 */
[----:B------:R-:W-:-:S04]  /*4170*/  USHF.R.U32.HI UR6, URZ, 0x5, UR6 ;  /* 0x00000005ff067899 */ /* 0x000fc80008011606 */
[----:B------:R-:W-:Y:S02]  /*4180*/  USHF.L.U32 UR8, UR8, UR6, URZ ;  /* 0x0000000608087299 */ /* 0x000fe400080006ff */
[----:B------:R-:W-:-:S04]  /*4190*/  USHF.L.U32 UR5, UR5, UR6, URZ ;  /* 0x0000000605057299 */ /* 0x000fc800080006ff */
[----:B-1----:R-:W-:-:S04]  /*41a0*/  LOP3.LUT R0, R0, UR8, RZ, 0xc0, !PT ;  /* 0x0000000800007c12 */ /* 0x002fc8000f8ec0ff */
[----:B------:R-:W-:-:S13]  /*41b0*/  ISETP.NE.AND P0, PT, R0, UR8, PT ;  /* 0x0000000800007c0c */ /* 0x000fda000bf05270 */
[----:B------:R-:W-:Y:S05]  /*41c0*/  @P0 BRA `(.L_x_81) ;  /* 0x0000000000580947 */ /* 0x000fea0003800000 */
[----:B------:R-:W1:Y:S02]  /*41d0*/  LDS R0, [UR4+0x18] ;  /* 0x00001804ff007984 */ /* 0x000e640008000800 */
[----:B-1----:R-:W-:-:S04]  /*41e0*/  LOP3.LUT R0, R0, UR5, RZ, 0xc0, !PT ;  /* 0x0000000500007c12 */ /* 0x002fc8000f8ec0ff */
[----:B------:R-:W-:-:S13]  /*41f0*/  ISETP.NE.AND P0, PT, R0, UR5, PT ;  /* 0x0000000500007c0c */ /* 0x000fda000bf05270 */
[----:B------:R-:W-:Y:S05]  /*4200*/  @P0 BRA `(.L_x_82) ;  /* 0x00000000003c0947 */ /* 0x000fea0003800000 */
[----:B------:R-:W1:Y:S01]  /*4210*/  S2R R2, SR_LANEID ;  /* 0x0000000000027919 */ /* 0x000e620000000000 */
[----:B------:R-:W-:Y:S01]  /*4220*/  ULOP3.LUT UR8, URZ, UR8, URZ, 0x33, !UPT ;  /* 0x00000008ff087292 */ /* 0x000fe2000f8e33ff */
[----:B------:R-:W-:Y:S02]  /*4230*/  VOTEU.ANY UR7, UPT, PT ;  /* 0x0000000000077886 */ /* 0x000fe400038e0100 */
[----:B------:R-:W-:-:S03]  /*4240*/  UFLO.U32 UR7, UR7 ;  /* 0x00000007000772bd */ /* 0x000fc600080e0000 */
[----:B------:R-:W-:-:S04]  /*4250*/  IMAD.U32 R0, RZ, RZ, UR8 ;  /* 0x00000008ff007e24 */ /* 0x000fc8000f8e00ff */
[----:B------:R2:W3:Y:S02]  /*4260*/  REDUX UR6, R0 ;  /* 0x00000000000673c4 */ /* 0x0004e40000000000 */
[----:B------:R1:W-:Y:S02]  /*4270*/  UTCATOMSWS.AND URZ, UR8 ;  /* 0x0000000800ff79e3 */ /* 0x0003e40008000000 */
[----:B-1----:R-:W-:Y:S02]  /*4280*/  ISETP.EQ.U32.AND P0, PT, R2, UR7, PT ;  /* 0x0000000702007c0c */ /* 0x002fe4000bf02070 */
[----:B--2---:R-:W-:Y:S02]  /*4290*/  LOP3.LUT R0, RZ, UR5, RZ, 0x33, !PT ;  /* 0x00000005ff007c12 */ /* 0x004fe4000f8e33ff */
[----:B---3--:R-:W-:Y:S02]  /*42a0*/  MOV R2, UR6 ;  /* 0x0000000600027c02 */ /* 0x008fe40008000f00 */
[----:B------:R-:W1:Y:S07]  /*42b0*/  REDUX UR5, R0 ;  /* 0x00000000000573c4 */ /* 0x000e6e0000000000 */
[----:B------:R2:W-:Y:S01]  /*42c0*/  @P0 ATOMS.AND RZ, [UR4+0x14], R2 ;  /* 0x00001402ffff098c */ /* 0x0005e2000a800004 */
[----:B-1----:R-:W-:-:S05]  /*42d0*/  IMAD.U32 R0, RZ, RZ, UR5 ;  /* 0x00000005ff007e24 */ /* 0x002fca000f8e00ff */
[----:B------:R2:W-:Y:S01]  /*42e0*/  @P0 ATOMS.AND RZ, [UR4+0x18], R0 ;  /* 0x00001800ffff098c */ /* 0x0005e2000a800004 */
[----:B------:R-:W-:Y:S05]  /*42f0*/  BRA `(.L_x_83) ;  /* 0x0000000000147947 */ /* 0x000fea0003800000 */
.L_x_82:
[----:B------:R-:W-:Y:S02]  /*4300*/  MOV R2, 0x4320 ;  /* 0x0000432000027802 */ /* 0x000fe40000000f00 */
[----:B----45:R-:W-:Y:S05]  /*4310*/  CALL.REL.NOINC `($__internal_0_$__cuda_sm10x_tcgen05_guardrail_trap_col_being_dealloced_not_returned_by_alloc) ;  /* 0x0000003800687944 */ /* 0x030fea0003c00000 */
[----:B------:R-:W-:Y:S05]  /*4320*/  BRA `(.L_x_83) ;  /* 0x0000000000087947 */ /* 0x000fea0003800000 */
.L_x_81:
[----:B------:R-:W-:Y:S02]  /*4330*/  MOV R2, 0x4350 ;  /* 0x0000435000027802 */ /* 0x000fe40000000f00 */
[----:B----45:R-:W-:Y:S05]  /*4340*/  CALL.REL.NOINC `($__internal_2_$__cuda_sm10x_tcgen05_guardrail_trap_unallocated_columns_being_dealloced) ;  /* 0x0000003800747944 */ /* 0x030fea0003c00000 */
.L_x_83:
[----:B------:R-:W-:Y:S01]  /*4350*/  NOP ;  /* 0x0000000000007918 */ /* 0x000fe20000000000 */
[----:B------:R-:W-:Y:S05]  /*4360*/  EXIT ;  /* 0x000000000000794d */ /* 0x000fea0003800000 */
.L_x_65:
[----:B------:R-:W-:-:S09]  /*4370*/  UISETP.NE.OR UP2, UPT, UR8, 0x3, !UP2 ;  /* 0x000000030800788c */ /* 0x000fd2000d745670 */
[----:B------:R-:W-:Y:S05]  /*4380*/  BRA.U UP2, `(.L_x_84) ;  /* 0x0000000d02107547 */ /* 0x000fea000b800000 */
[----:B------:R-:W1:Y:S01]  /*4390*/  LDC R0, c[0x0][0xb30] ;  /* 0x0002cc00ff007b82 */ /* 0x000e620000000800 */
[----:B------:R-:W2:Y:S01]  /*43a0*/  LDCU.64 UR8, c[0x0][0x888] ;  /* 0x00011100ff0877ac */ /* 0x000ea20008000a00 */
[----:B------:R-:W-:Y:S02]  /*43b0*/  HFMA2 R25, -RZ, RZ, 0, 0 ;  /* 0x00000000ff197431 */ /* 0x000fe400000001ff */
[----:B------:R-:W-:Y:S01]  /*43c0*/  IMAD.MOV.U32 R27, RZ, RZ, 0x1 ;  /* 0x00000001ff1b7424 */ /* 0x000fe200078e00ff */
[----:B------:R-:W-:Y:S01]  /*43d0*/  MOV R23, 0x2000 ;  /* 0x0000200000177802 */ /* 0x000fe20000000f00 */
[----:B------:R-:W4:Y:S01]  /*43e0*/  LDCU.64 UR4, c[0x0][0x890] ;  /* 0x00011200ff0477ac */ /* 0x000f220008000a00 */
[----:B------:R-:W-:Y:S01]  /*43f0*/  IMAD.MOV.U32 R26, RZ, RZ, RZ ;  /* 0x000000ffff1a7224 */ /* 0x000fe200078e00ff */
[----:B------:R-:W3:Y:S01]  /*4400*/  LDC R22, c[0x0][0x370] ;  /* 0x0000dc00ff167b82 */ /* 0x000ee20000000800 */
[----:B------:R-:W-:Y:S01]  /*4410*/  UMOV UR7, 0x400 ;  /* 0x0000040000077882 */ /* 0x000fe20000000000 */
[----:B------:R-:W-:-:S02]  /*4420*/  UPLOP3.LUT UP1, UPT, UPT, UPT, UPT, 0x40, 0x4 ;  /* 0x000000000004789c */ /* 0x000fc40003f2e870 */
[----:B------:R-:W-:Y:S01]  /*4430*/  ULEA UR7, UR37, UR7, 0x18 ;  /* 0x0000000725077291 */ /* 0x000fe2000f8ec0ff */
[----:B------:R-:W-:-:S03]  /*4440*/  UMOV UR15, URZ ;  /* 0x000000ff000f7c82 */ /* 0x000fc60008000000 */
[----:B------:R-:W3:Y:S01]  /*4450*/  LDC R3, c[0x0][0xb0c] ;  /* 0x0002c300ff037b82 */ /* 0x000ee20000000800 */
[----:B--2---:R-:W-:Y:S02]  /*4460*/  UISETP.NE.U32.AND UP2, UPT, UR8, URZ, UPT ;  /* 0x000000ff0800728c */ /* 0x004fe4000bf45070 */
[----:B----4-:R-:W-:-:S05]  /*4470*/  UISETP.NE.U32.AND UP3, UPT, UR4, URZ, UPT ;  /* 0x000000ff0400728c */ /* 0x010fca000bf65070 */
[----:B------:R-:W2:Y:S01]  /*4480*/  LDC R20, c[0x0][0xb20] ;  /* 0x0002c800ff147b82 */ /* 0x000ea20000000800 */
[----:B-1----:R-:W-:Y:S01]  /*4490*/  ISETP.NE.AND P1, PT, R0, 0x1, PT ;  /* 0x000000010000780c */ /* 0x002fe20003f25270 */
[----:B------:R-:W-:Y:S02]  /*44a0*/  UISETP.NE.AND.EX UP2, UPT, UR9, URZ, UPT, UP2 ;  /* 0x000000ff0900728c */ /* 0x000fe4000bf45320 */
[----:B------:R-:W-:-:S04]  /*44b0*/  UISETP.NE.AND.EX UP3, UPT, UR5, URZ, UPT, UP3 ;  /* 0x000000ff0500728c */ /* 0x000fc8000bf65330 */
[----:B------:R-:W1:Y:S08]  /*44c0*/  LDC.64 R28, c[0x0][0x348] ;  /* 0x0000d200ff1c7b82 */ /* 0x000e700000000a00 */
[----:B------:R-:W4:Y:S08]  /*44d0*/  LDC.64 R14, c[0x0][0xb10] ;  /* 0x0002c400ff0e7b82 */ /* 0x000f300000000a00 */
[----:B------:R-:W1:Y:S08]  /*44e0*/  LDC.64 R6, c[0x0][0xb18] ;  /* 0x0002c600ff067b82 */ /* 0x000e700000000a00 */
[----:B------:R-:W1:Y:S08]  /*44f0*/  LDC.64 R4, c[0x0][0xb28] ;  /* 0x0002ca00ff047b82 */ /* 0x000e700000000a00 */
[----:B--23--:R-:W1:Y:S02]  /*4500*/  LDC R21, c[0x0][0x374] ;  /* 0x0000dd00ff157b82 */ /* 0x00ce640000000800 */
.L_x_92:
[C---:B------:R-:W-:Y:S02]  /*4510*/  LEA R0, R26.reuse, UR7, 0x3 ;  /* 0x000000071a007c11 */ /* 0x040fe4000f8e18ff */
[----:B------:R-:W-:Y:S02]  /*4520*/  SHF.L.U32 R2, R25, 0x1f, RZ ;  /* 0x0000001f19027819 */ /* 0x000fe400000006ff */
[----:B------:R-:W-:Y:S02]  /*4530*/  LEA R16, R26, UR7, 0x4 ;  /* 0x000000071a107c11 */ /* 0x000fe4000f8e20ff */
[----:B--2---:R-:W2:Y:S02]  /*4540*/  SYNCS.PHASECHK.TRANS64.TRYWAIT P0, [R0+URZ+0x170], R2 ;  /* 0x00017002000075a7 */ /* 0x004ea400080011ff */
[----:B--2---:R-:W-:Y:S05]  /*4550*/  @!P0 BRA `(.L_x_85) ;  /* 0x0000003400408947 */ /* 0x004fea0003800000 */
.L_x_178:
[----:B------:R-:W-:Y:S01]  /*4560*/  ISETP.GE.AND P0, PT, R40, 0x1, PT ;  /* 0x000000012800780c */ /* 0x000fe20003f06270 */
[----:B------:R-:W3:Y:S01]  /*4570*/  LDS.128 R16, [R16+0x200] ;  /* 0x0002000010107984 */ /* 0x000ee20000000c00 */
[----:B------:R-:W-:Y:S01]  /*4580*/  ISETP.NE.U32.AND P4, PT, RZ, UR4, PT ;  /* 0x00000004ff007c0c */ /* 0x000fe2000bf85070 */
[----:B--2---:R-:W-:Y:S03]  /*4590*/  VIADD R0, R0, 0x180 ;  /* 0x0000018000007836 */ /* 0x004fe60000000000 */
[----:B------:R-:W-:Y:S01]  /*45a0*/  ISETP.NE.AND.EX P4, PT, RZ, UR5, PT, P4 ;  /* 0x00000005ff007c0c */ /* 0x000fe2000bf85340 */
[----:B------:R-:W-:Y:S01]  /*45b0*/  @!PT LDS RZ, [RZ] ;  /* 0x00000000fffff984 */ /* 0x000fe20000000800 */
[----:B------:R-:W-:Y:S01]  /*45c0*/  @!PT LDS RZ, [RZ] ;  /* 0x00000000fffff984 */ /* 0x000fe20000000800 */
[----:B------:R-:W-:Y:S01]  /*45d0*/  @!PT LDS RZ, [RZ] ;  /* 0x00000000fffff984 */ /* 0x000fe20000000800 */
[----:B------:R-:W-:Y:S01]  /*45e0*/  @!PT LDS RZ, [RZ] ;  /* 0x00000000fffff984 */ /* 0x000fe20000000800 */
[----:B------:R2:W-:Y:S06]  /*45f0*/  MEMBAR.ALL.CTA ;  /* 0x0000000000007992 */ /* 0x0005ec0000008000 */
[----:B--2---:R-:W2:Y:S01]  /*4600*/  FENCE.VIEW.ASYNC.S ;  /* 0x00000000000073c6 */ /* 0x004ea20000000000 */
[----:B------:R-:W-:Y:S04]  /*4610*/  PRMT R0, RZ, 0x654, R0 ;  /* 0x00000654ff007816 */ /* 0x000fe80000000000 */
[----:B--2---:R2:W-:Y:S01]  /*4620*/  SYNCS.ARRIVE.TRANS64.RED.A1T0 RZ, [R0+URZ], RZ ;  /* 0x000000ff00ff79a7 */ /* 0x0045e200081004ff */
[----:B---3--:R-:W-:Y:S11]  /*4630*/  LOP3.LUT P3, RZ, R18, 0x1, RZ, 0xc0, !PT ;  /* 0x0000000112ff7812 */ /* 0x008ff6000786c0ff */
[----:B------:R-:W-:Y:S02]  /*4640*/  @!UPT UIADD3 URZ, UPT, UPT, URZ, URZ, URZ ;  /* 0x000000fffffff290 */ /* 0x000fe4000fffe0ff */
[----:B------:R-:W-:Y:S02]  /*4650*/  @P3 MOV R11, R16 ;  /* 0x00000010000b3202 */ /* 0x000fe40000000f00 */
[----:B------:R-:W-:Y:S01]  /*4660*/  @P3 LOP3.LUT R10, R17, 0xffff, RZ, 0xc0, !PT ;  /* 0x0000ffff110a3812 */ /* 0x000fe200078ec0ff */
[----:B--2---:R-:W-:Y:S06]  /*4670*/  @!P0 BRA `(.L_x_86) ;  /* 0x0000000000a48947 */ /* 0x004fec0003800000 */
[-C--:B-1----:R-:W-:Y:S01]  /*4680*/  IMAD.HI.U32 R0, R21, R7.reuse, RZ ;  /* 0x0000000715007227 */ /* 0x082fe200078e00ff */
[----:B------:R-:W-:Y:S02]  /*4690*/  ISETP.NE.AND P0, PT, R6, 0x1, PT ;  /* 0x000000010600780c */ /* 0x000fe40003f05270 */
[----:B------:R-:W-:Y:S01]  /*46a0*/  ISETP.NE.AND P2, PT, R40, 0x1, PT ;  /* 0x000000012800780c */ /* 0x000fe20003f45270 */
[----:B----4-:R-:W-:Y:S01]  /*46b0*/  IMAD.HI.U32 R9, R22, R14, RZ ;  /* 0x0000000e16097227 */ /* 0x010fe200078e00ff */
[----:B------:R-:W-:Y:S02]  /*46c0*/  SHF.R.U32.HI R0, RZ, R20, R0 ;  /* 0x00000014ff007219 */ /* 0x000fe40000011600 */
[----:B------:R-:W-:Y:S01]  /*46d0*/  ISETP.NE.AND P5, PT, R3, 0x1, PT ;  /* 0x000000010300780c */ /* 0x000fe20003fa5270 */
[----:B------:R-:W-:Y:S01]  /*46e0*/  IMAD.HI.U32 R13, R10, R7, RZ ;  /* 0x000000070a0d7227 */ /* 0x000fe200078e00ff */
[----:B------:R-:W-:Y:S02]  /*46f0*/  SHF.R.U32.HI R9, RZ, R15, R9 ;  /* 0x0000000fff097219 */ /* 0x000fe40000011609 */
[----:B------:R-:W-:Y:S01]  /*4700*/  SEL R0, R21, R0, !P0 ;  /* 0x0000000015007207 */ /* 0x000fe20004000000 */
[----:B------:R-:W-:Y:S01]  /*4710*/  IMAD.HI.U32 R12, R11, R14, RZ ;  /* 0x0000000e0b0c7227 */ /* 0x000fe200078e00ff */
[----:B------:R-:W-:Y:S03]  /*4720*/  SEL R9, R22, R9, !P5 ;  /* 0x0000000916097207 */ /* 0x000fe60006800000 */
[-C--:B------:R-:W-:Y:S01]  /*4730*/  IMAD.HI.U32 R8, R0, R4.reuse, RZ ;  /* 0x0000000400087227 */ /* 0x080fe200078e00ff */
[----:B------:R-:W-:Y:S03]  /*4740*/  SHF.R.U32.HI R12, RZ, R15, R12 ;  /* 0x0000000fff0c7219 */ /* 0x000fe6000001160c */
[----:B------:R-:W-:Y:S01]  /*4750*/  IMAD.HI.U32 R2, R9, R4, RZ ;  /* 0x0000000409027227 */ /* 0x000fe200078e00ff */
[-C--:B------:R-:W-:Y:S02]  /*4760*/  @P2 SHF.R.U32.HI R0, RZ, R5.reuse, R8 ;  /* 0x00000005ff002219 */ /* 0x080fe40000011608 */
[----:B------:R-:W-:Y:S02]  /*4770*/  SHF.R.U32.HI R8, RZ, R20, R13 ;  /* 0x00000014ff087219 */ /* 0x000fe4000001160d */
[----:B------:R-:W-:Y:S01]  /*4780*/  @P2 SHF.R.U32.HI R9, RZ, R5, R2 ;  /* 0x00000005ff092219 */ /* 0x000fe20000011602 */
[----:B------:R-:W-:Y:S01]  /*4790*/  IMAD R0, R40, R0, RZ ;  /* 0x0000000028007224 */ /* 0x000fe200078e02ff */
[----:B------:R-:W-:Y:S02]  /*47a0*/  SEL R8, R10, R8, !P0 ;  /* 0x000000080a087207 */ /* 0x000fe40004000000 */
[----:B------:R-:W-:Y:S01]  /*47b0*/  SEL R2, R11, R12, !P5 ;  /* 0x0000000c0b027207 */ /* 0x000fe20006800000 */
[----:B------:R-:W-:Y:S01]  /*47c0*/  IMAD R12, R40, R9, RZ ;  /* 0x00000009280c7224 */ /* 0x000fe200078e02ff */
[C---:B------:R-:W-:Y:S01]  /*47d0*/  ISETP.GE.AND P0, PT, R8.reuse, R0, PT ;  /* 0x000000000800720c */ /* 0x040fe20003f06270 */
[----:B------:R-:W-:Y:S03]  /*47e0*/  IMAD.HI.U32 R0, R8, R4, RZ ;  /* 0x0000000408007227 */ /* 0x000fe600078e00ff */
[----:B------:R-:W-:Y:S02]  /*47f0*/  ISETP.GE.OR P0, PT, R2, R12, P0 ;  /* 0x0000000c0200720c */ /* 0x000fe40000706670 */
[-C--:B------:R-:W-:Y:S04]  /*4800*/  SHF.R.U32.HI R0, RZ, R5.reuse, R0 ;  /* 0x00000005ff007219 */ /* 0x080fe80000011600 */
[----:B------:R-:W-:Y:S05]  /*4810*/  SEL R13, R8, R0, !P2 ;  /* 0x00000000080d7207 */ /* 0x000fea0005000000 */
[----:B------:R-:W-:Y:S02]  /*4820*/  IMAD.MOV R12, RZ, RZ, -R13 ;  /* 0x000000ffff0c7224 */ /* 0x000fe400078e0a0d */
[----:B------:R-:W-:Y:S04]  /*4830*/  @!P0 IMAD.HI.U32 R0, R2, R4, RZ ;  /* 0x0000000402008227 */ /* 0x000fe800078e00ff */
[----:B------:R-:W-:Y:S01]  /*4840*/  IMAD R12, R40, R12, R8 ;  /* 0x0000000c280c7224 */ /* 0x000fe200078e0208 */
[----:B------:R-:W-:Y:S04]  /*4850*/  @!P0 SHF.R.U32.HI R0, RZ, R5, R0 ;  /* 0x00000005ff008219 */ /* 0x000fe80000011600 */
[----:B------:R-:W-:Y:S04]  /*4860*/  @!P0 SEL R0, R2, R0, !P2 ;  /* 0x0000000002008207 */ /* 0x000fe80005000000 */
[----:B------:R-:W-:Y:S01]  /*4870*/  @!P0 IADD3 R13, PT, PT, R13, -R0, RZ ;  /* 0x800000000d0d8210 */ /* 0x000fe20007ffe0ff */
[----:B------:R-:W-:Y:S01]  /*4880*/  @!P0 IMAD R0, R9, R12, R0 ;  /* 0x0000000c09008224 */ /* 0x000fe200078e0200 */
[----:B------:R-:W-:Y:S01]  /*4890*/  IADD3 R9, PT, PT, -R8, RZ, RZ ;  /* 0x000000ff08097210 */ /* 0x000fe20007ffe1ff */
[--C-:B------:R-:W-:Y:S02]  /*48a0*/  IMAD.MOV R12, RZ, RZ, -R2.reuse ;  /* 0x000000ffff0c7224 */ /* 0x100fe400078e0a02 */
[----:B------:R-:W-:Y:S02]  /*48b0*/  @!P0 IMAD R8, R13, R40, R2 ;  /* 0x000000280d088224 */ /* 0x000fe400078e0202 */
[----:B------:R-:W-:Y:S02]  /*48c0*/  @!P0 IMAD.MOV.U32 R2, RZ, RZ, R0 ;  /* 0x000000ffff028224 */ /* 0x000fe400078e0000 */
[----:B------:R-:W-:Y:S02]  /*48d0*/  IMAD R11, R3, R12, R11 ;  /* 0x0000000c030b7224 */ /* 0x000fe400078e020b */
[----:B------:R-:W-:Y:S02]  /*48e0*/  IMAD R10, R6, R9, R10 ;  /* 0x00000009060a7224 */ /* 0x000fe400078e020a */
[----:B------:R-:W-:Y:S02]  /*48f0*/  IMAD R11, R2, R3, R11 ;  /* 0x00000003020b7224 */ /* 0x000fe400078e020b */
[----:B------:R-:W-:Y:S02]  /*4900*/  IMAD R10, R8, R6, R10 ;  /* 0x00000006080a7224 */ /* 0x000fe400078e020a */
.L_x_86:
[----:B------:R-:W-:Y:S05]  /*4910*/  BRA.U UP1, `(.L_x_87) ;  /* 0x0000000101107547 */ /* 0x000fea000b800000 */
[----:B------:R-:W-:Y:S04]  /*4920*/  MOV R2, UR6 ;  /* 0x0000000600027c02 */ /* 0x000fe80008000f00 */
[----:B------:R-:W-:Y:S04]  /*4930*/  SHF.L.U32 R2, R2, 0x1f, RZ ;  /* 0x0000001f02027819 */ /* 0x000fe800000006ff */
[----:B------:R-:W2:Y:S02]  /*4940*/  SYNCS.PHASECHK.TRANS64.TRYWAIT P0, [UR7+0x168], R2 ;  /* 0x00016802ff0075a7 */ /* 0x000ea40008001107 */
[----:B--2---:R-:W-:Y:S05]  /*4950*/  @!P0 BRA `(.L_x_88) ;  /* 0x0000003000548947 */ /* 0x004fea0003800000 */
.L_x_87:
[----:B------:R-:W-:Y:S05]  /*4960*/  BRA.U !UP3, `(.L_x_89) ;  /* 0x000000010b347547 */ /* 0x000fea000b800000 */
[----:B------:R-:W-:Y:S01]  /*4970*/  UPLOP3.LUT UP0, UPT, UPT, UPT, UP2, 0x80, 0x8 ;  /* 0x000000000008789c */ /* 0x000fe20003f0f020 */
[----:B--2---:R-:W-:Y:S02]  /*4980*/  HFMA2 R0, -RZ, RZ, 0, 5.9604644775390625e-08 ;  /* 0x00000001ff007431 */ /* 0x004fe400000001ff */
[----:B------:R-:W-:Y:S03]  /*4990*/  IMAD.MOV.U32 R94, RZ, RZ, 0x1 ;  /* 0x00000001ff5e7424 */ /* 0x000fe600078e00ff */
[----:B------:R-:W-:Y:S05]  /*49a0*/  PLOP3.LUT P0, PT, PT, PT, UP0, 0x80, 0x8 ;  /* 0x000000000008781c */ /* 0x000fea0003f0f008 */
[----:B------:R-:W2:Y:S01]  /*49b0*/  @UP0 LDCU.64 UR10, c[0x0][0x888] ;  /* 0x00011100ff0a07ac */ /* 0x000ea20008000a00 */
[----:B------:R-:W-:Y:S07]  /*49c0*/  @UP0 UIMAD UR8, UR36, UR4, URZ ;  /* 0x00000004240802a4 */ /* 0x000fee000f8e02ff */
[----:B------:R-:W-:Y:S01]  /*49d0*/  @!P0 PRMT R94, R0, 0x7610, R94 ;  /* 0x00007610005e8816 */ /* 0x000fe2000000005e */
[----:B--2---:R-:W-:Y:S03]  /*49e0*/  @UP0 UIMAD.WIDE UR10, UR8, 0x4, UR10 ;  /* 0x00000004080a08a5 */ /* 0x004fe6000f8e020a */
[----:B------:R-:W2:Y:S03]  /*49f0*/  @!UP0 LDCU UR8, c[0x0][0x880] ;  /* 0x00011000ff0887ac */ /* 0x000ea60008000800 */
[----:B-----5:R-:W-:Y:S01]  /*4a00*/  IMAD.U32 R48, RZ, RZ, UR10 ;  /* 0x0000000aff307e24 */ /* 0x020fe2000f8e00ff */
[----:B------:R-:W-:Y:S05]  /*4a10*/  MOV R49, UR11 ;  /* 0x0000000b00317c02 */ /* 0x000fea0008000f00 */
[----:B------:R3:W5:Y:S02]  /*4a20*/  @P0 LDG.E R48, desc[UR40][R48.64] ;  /* 0x0000002830300981 */ /* 0x000764000c1e1900 */
[----:B--23--:R-:W-:Y:S07]  /*4a30*/  @!P0 IMAD.U32 R48, RZ, RZ, UR8 ;  /* 0x00000008ff308e24 */ /* 0x00cfee000f8e00ff */
.L_x_89:
[----:B-----5:R-:W-:Y:S01]  /*4a40*/  @!P4 FSETP.EQ.AND P5, PT, R48, RZ, PT ;  /* 0x000000ff3000c20b */ /* 0x020fe20003fa2000 */
[----:B------:R-:W-:Y:S01]  /*4a50*/  @!UPT UIADD3 URZ, UPT, UPT, URZ, URZ, URZ ;  /* 0x000000fffffff290 */ /* 0x000fe2000fffe0ff */
[----:B------:R-:W-:Y:S11]  /*4a60*/  @!P4 BRA `(.L_x_90) ;  /* 0x000000000014c947 */ /* 0x000ff60003800000 */
[----:B------:R-:W-:Y:S02]  /*4a70*/  LOP3.LUT P0, RZ, R94, 0xff, RZ, 0xc0, !PT ;  /* 0x000000ff5eff7812 */ /* 0x000fe4000780c0ff */
[----:B------:R-:W-:Y:S04]  /*4a80*/  PLOP3.LUT P5, PT, PT, PT, UP0, 0x80, 0x8 ;  /* 0x000000000008781c */ /* 0x000fe80003faf008 */
[----:B------:R-:W-:Y:S07]  /*4a90*/  PLOP3.LUT P5, PT, P5, PT, PT, 0x8, 0x80 ;  /* 0x000000000080781c */ /* 0x000fee0002fae170 */
[----:B------:R-:W-:Y:S11]  /*4aa0*/  @P0 FSETP.EQ.AND P5, PT, R48, RZ, PT ;  /* 0x000000ff3000020b */ /* 0x000ff60003fa2000 */
[----:B------:R-:W-:Y:S02]  /*4ab0*/  @!UPT UIADD3 URZ, UPT, UPT, URZ, URZ, URZ ;  /* 0x000000fffffff290 */ /* 0x000fe4000fffe0ff */
.L_x_90:
[----:B------:R-:W3:Y:S01]  /*4ac0*/  LDC.64 R8, c[0x0][0xb10] ;  /* 0x0002c400ff087b82 */ /* 0x000ee20000000a00 */
[----:B------:R-:W-:Y:S01]  /*4ad0*/  ULEA UR13, UR15, UR7, 0x3 ;  /* 0x000000070f0d7291 */ /* 0x000fe2000f8e18ff */
[----:B------:R-:W-:Y:S01]  /*4ae0*/  SHF.L.U32 R30, R27, 0x1f, RZ ;  /* 0x0000001f1b1e7819 */ /* 0x000fe200000006ff */
[----:B------:R-:W-:Y:S01]  /*4af0*/  VIADD R26, R26, 0x1 ;  /* 0x000000011a1a7836 */ /* 0x000fe20000000000 */
[----:B------:R-:W-:Y:S04]  /*4b00*/  @P3 SHF.R.U32.HI R24, RZ, 0x10, R17 ;  /* 0x00000010ff183819 */ /* 0x000fe80000011611 */
[----:B------:R-:W5:Y:S02]  /*4b10*/  LDC.64 R12, c[0x0][0xb18] ;  /* 0x0002c600ff0c7b82 */ /* 0x000f640000000a00 */
[----:B------:R-:W1:Y:S01]  /*4b20*/  SYNCS.PHASECHK.TRANS64.TRYWAIT P4, [UR13+0x150], R30 ;  /* 0x0001501eff0075a7 */ /* 0x000e62000808110d */
[C---:B---3--:R-:W-:Y:S05]  /*4b30*/  @!P1 IMAD.HI.U32 R8, R11.reuse, R8, RZ ;  /* 0x000000080b089227 */ /* 0x048fea00078e00ff */
[----:B--2---:R-:W2:Y:S01]  /*4b40*/  @!P1 LDC R0, c[0x0][0xb20] ;  /* 0x0002c800ff009b82 */ /* 0x004ea20000000800 */
[----:B------:R-:W-:Y:S01]  /*4b50*/  @!P1 SHF.R.U32.HI R8, RZ, R9, R8 ;  /* 0x00000009ff089219 */ /* 0x000fe20000011608 */
[----:B-----5:R-:W-:Y:S01]  /*4b60*/  @!P1 IMAD.HI.U32 R13, R10, R13, RZ ;  /* 0x0000000d0a0d9227 */ /* 0x020fe200078e00ff */
[----:B------:R-:W-:Y:S05]  /*4b70*/  @!P1 ISETP.NE.AND P0, PT, R12, 0x1, PT ;  /* 0x000000010c00980c */ /* 0x000fea0003f05270 */
[----:B------:R-:W3:Y:S01]  /*4b80*/  @!P1 LDC R2, c[0x0][0xb0c] ;  /* 0x0002c300ff029b82 */ /* 0x000ee20000000800 */
[----:B--2---:R-:W-:Y:S02]  /*4b90*/  @!P1 SHF.R.U32.HI R0, RZ, R0, R13 ;  /* 0x00000000ff009219 */ /* 0x004fe4000001160d */
[----:B---3--:R-:W-:Y:S02]  /*4ba0*/  @!P1 ISETP.NE.AND P2, PT, R2, 0x1, PT ;  /* 0x000000010200980c */ /* 0x008fe40003f45270 */
[----:B------:R-:W-:Y:S02]  /*4bb0*/  @!P1 SEL R9, R10, R0, !P0 ;  /* 0x000000000a099207 */ /* 0x000fe40004000000 */
[----:B------:R-:W-:Y:S02]  /*4bc0*/  ELECT P0, URZ, PT ;  /* 0x0000000000ff782f */ /* 0x000fe40003800000 */
[----:B------:R-:W-:Y:S05]  /*4bd0*/  @!P1 SEL R8, R11, R8, !P2 ;  /* 0x000000080b089207 */ /* 0x000fea0005000000 */
[----:B------:R-:W-:Y:S02]  /*4be0*/  @!P1 IMAD.IADD R0, R9, 0x1, -R8 ;  /* 0x0000000109009824 */ /* 0x000fe400078e0a08 */
[----:B------:R-:W-:Y:S02]  /*4bf0*/  @!P1 IMAD.IADD R8, R8, 0x1, -R9 ;  /* 0x0000000108089824 */ /* 0x000fe400078e0a09 */
[----:B------:R-:W-:Y:S02]  /*4c00*/  @!P1 IMAD R11, R0, R2, R11 ;  /* 0x00000002000b9224 */ /* 0x000fe400078e020b */
[----:B------:R-:W-:Y:S01]  /*4c10*/  @!P1 IMAD R10, R8, R12, R10 ;  /* 0x0000000c080a9224 */ /* 0x000fe200078e020a */
[----:B-1----:R-:W-:Y:S06]  /*4c20*/  @!P4 BRA `(.L_x_91) ;  /* 0x0000002c00b8c947 */ /* 0x002fec0003800000 */
.L_x_181:
[----:B------:R-:W-:Y:S01]  /*4c30*/  PLOP3.LUT P5, PT, P5, P0, PT, 0xf2, 0x2f ;  /* 0x00000000002f781c */ /* 0x000fe20002fa1e72 */
[----:B------:R-:W-:Y:S01]  /*4c40*/  UMOV UR16, 0x0 ;  /* 0x0000000000107882 */ /* 0x000fe20000000000 */
[----:B------:R-:W-:Y:S01]  /*4c50*/  UMOV UR17, 0x10000000 ;  /* 0x1000000000117882 */ /* 0x000fe20000000000 */
[----:B------:R-:W-:Y:S01]  /*4c60*/  UMOV UR12, UR36 ;  /* 0x00000024000c7c82 */ /* 0x000fe20008000000 */
[----:B------:R-:W-:Y:S09]  /*4c70*/  @P3 R2UR UR36, R24 ;  /* 0x00000000182432ca */ /* 0x000ff200000e0000 */
[----:B------:R-:W-:Y:S01]  /*4c80*/  @!P5 IADD3 R2, P0, PT, R28, 0x580, RZ ;  /* 0x000005801c02d810 */ /* 0x000fe20007f1e0ff */
[----:B------:R-:W-:Y:S01]  /*4c90*/  @!P5 IMAD.SHL.U32 R92, R92, 0x20, RZ ;  /* 0x000000205c5cd824 */ /* 0x000fe200078e00ff */
[----:B------:R-:W-:Y:S01]  /*4ca0*/  VOTEU.ALL UP1, P5 ;  /* 0x0000000000ff7886 */ /* 0x000fe20002820000 */
[----:B------:R-:W-:Y:S01]  /*4cb0*/  @!P5 IMAD.SHL.U32 R93, R93, 0x80, RZ ;  /* 0x000000805d5dd824 */ /* 0x000fe200078e00ff */
[----:B------:R-:W-:Y:S01]  /*4cc0*/  @!P5 R2UR UR9, R2 ;  /* 0x000000000209d2ca */ /* 0x000fe200000e0000 */
[----:B-1----:R-:W-:Y:S01]  /*4cd0*/  @!P5 IMAD.X R0, RZ, RZ, R29, P0 ;  /* 0x000000ffff00d224 */ /* 0x002fe200000e061d */
[----:B------:R-:W-:Y:S01]  /*4ce0*/  @!P5 R2UR UR10, R92 ;  /* 0x000000005c0ad2ca */ /* 0x000fe200000e0000 */
[----:B------:R-:W-:Y:S01]  /*4cf0*/  @!UP1 ULEA UR14, UR15, UR7, 0xd ;  /* 0x000000070f0e9291 */ /* 0x000fe2000f8e68ff */
[----:B------:R-:W-:Y:S01]  /*4d00*/  @!P5 R2UR UR11, R93 ;  /* 0x000000005d0bd2ca */ /* 0x000fe200000e0000 */
[----:B------:R-:W-:Y:S01]  /*4d10*/  UIADD3 UR15, UPT, UPT, UR15, 0x1, URZ ;  /* 0x000000010f0f7890 */ /* 0x000fe2000fffe0ff */
[----:B------:R-:W-:Y:S01]  /*4d20*/  @!P5 R2UR UR8, R0 ;  /* 0x000000000008d2ca */ /* 0x000fe200000e0000 */
[----:B------:R-:W-:Y:S01]  /*4d30*/  IMAD.IADD R92, R10, 0x1, R90 ;  /* 0x000000010a5c7824 */ /* 0x000fe200078e025a */
[C---:B------:R-:W-:Y:S01]  /*4d40*/  ISETP.NE.AND P0, PT, R26.reuse, 0x2, PT ;  /* 0x000000021a00780c */ /* 0x040fe20003f05270 */
[----:B------:R-:W-:Y:S03]  /*4d50*/  IMAD.IADD R93, R11, 0x1, R91 ;  /* 0x000000010b5d7824 */ /* 0x000fe600078e025b */
[----:B------:R-:W-:Y:S01]  /*4d60*/  SEL R0, RZ, 0x1, P0 ;  /* 0x00000001ff007807 */ /* 0x000fe20000000000 */
[----:B------:R-:W-:Y:S01]  /*4d70*/  IMAD.U32 R8, RZ, RZ, UR9 ;  /* 0x00000009ff087e24 */ /* 0x000fe2000f8e00ff */
[----:B------:R-:W-:Y:S01]  /*4d80*/  UIADD3 UR9, UPT, UPT, UR13, 0x140, URZ ;  /* 0x000001400d097890 */ /* 0x000fe2000fffe0ff */
[----:B------:R-:W-:Y:S02]  /*4d90*/  SEL R26, R26, RZ, P0 ;  /* 0x000000ff1a1a7207 */ /* 0x000fe40000000000 */
[----:B------:R-:W-:Y:S02]  /*4da0*/  LOP3.LUT R25, R25, R0, RZ, 0x3c, !PT ;  /* 0x0000000019197212 */ /* 0x000fe400078e3cff */
[----:B------:R-:W-:Y:S01]  /*4db0*/  IMAD.U32 R9, RZ, RZ, UR8 ;  /* 0x00000008ff097e24 */ /* 0x000fe2000f8e00ff */
[----:B------:R-:W-:Y:S01]  /*4dc0*/  @!P5 R2UR UR18, R8 ;  /* 0x000000000812d2ca */ /* 0x000fe200000e0000 */
[----:B------:R-:W-:Y:S01]  /*4dd0*/  @!UP1 UIADD3 UR8, UPT, UPT, UR14, 0x400, URZ ;  /* 0x000004000e089890 */ /* 0x000fe2000fffe0ff */
[----:B------:R-:W-:Y:S02]  /*4de0*/  VOTEU.ALL UP1, P5 ;  /* 0x0000000000ff7886 */ /* 0x000fe40002820000 */
[----:B------:R-:W-:Y:S01]  /*4df0*/  @!P5 R2UR UR19, R9 ;  /* 0x000000000913d2ca */ /* 0x000fe200000e0000 */
[----:B------:R-:W-:Y:S11]  /*4e00*/  UPRMT UR14, UR37, 0x654, UR9 ;  /* 0x00000654250e7896 */ /* 0x000ff60008000009 */
[----:B------:R-:W-:Y:S01]  /*4e10*/  @!UPT UIADD3 URZ, UPT, UPT, URZ, URZ, URZ ;  /* 0x000000fffffff290 */ /* 0x000fe2000fffe0ff */
[----:B------:R2:W-:Y:S01]  /*4e20*/  @!UP1 UTMALDG.3D [UR8], [UR18], desc[UR16] ;  /* 0x00001008120095b4 */ /* 0x0005e20008011000 */
[----:B------:R2:W-:Y:S01]  /*4e30*/  @!P5 SYNCS.ARRIVE.TRANS64.RED.A0TR RZ, [UR13+0x140], R23 ;  /* 0x00014017ffffd9a7 */ /* 0x0005e2000830040d */
[----:B------:R-:W-:Y:S04]  /*4e40*/  UISETP.NE.AND UP1, UPT, UR15, 0x2, UPT ;  /* 0x000000020f00788c */ /* 0x000fe8000bf25270 */
[----:B------:R-:W-:Y:S02]  /*4e50*/  USEL UR13, URZ, 0x1, UP1 ;  /* 0x00000001ff0d7887 */ /* 0x000fe40008800000 */
[----:B------:R-:W-:Y:S02]  /*4e60*/  USEL UR15, UR15, URZ, UP1 ;  /* 0x000000ff0f0f7287 */ /* 0x000fe40008800000 */
[----:B------:R-:W-:Y:S02]  /*4e70*/  UPLOP3.LUT UP1, UPT, UPT, UPT, UPT, 0x80, 0x8 ;  /* 0x000000000008789c */ /* 0x000fe40003f2f070 */
[----:B------:R-:W-:Y:S01]  /*4e80*/  LOP3.LUT R27, R27, UR13, RZ, 0x3c, !PT ;  /* 0x0000000d1b1b7c12 */ /* 0x000fe2000f8e3cff */
[----:B------:R-:W-:Y:S01]  /*4e90*/  SYNCS.ARRIVE.TRANS64.RED.A1T0 RZ, [UR14], RZ ;  /* 0x000000ffffff79a7 */ /* 0x000fe2000810040e */
[----:B------:R-:W-:Y:S07]  /*4ea0*/  @P3 BRA `(.L_x_92) ;  /* 0xfffffff400983947 */ /* 0x000fee000383ffff */
[----:B------:R-:W-:Y:S01]  /*4eb0*/  UIADD3 UR7, UPT, UPT, UR7, 0x150, URZ ;  /* 0x0000015007077890 */ /* 0x000fe2000fffe0ff */
[----:B------:R-:W-:-:S03]  /*4ec0*/  SHF.L.U32 R2, R27, 0x1f, RZ ;  /* 0x0000001f1b027819 */ /* 0x000fc600000006ff */
[----:B------:R-:W-:-:S09]  /*4ed0*/  ULEA UR4, UR15, UR7, 0x3 ;  /* 0x000000070f047291 */ /* 0x000fd2000f8e18ff */
[----:B------:R-:W1:Y:S02]  /*4ee0*/  SYNCS.PHASECHK.TRANS64.TRYWAIT P0, [UR4], R2 ;  /* 0x00000002ff0075a7 */ /* 0x000e640008001104 */
[----:B-1----:R-:W-:Y:S05]  /*4ef0*/  @!P0 BRA `(.L_x_93) ;  /* 0x0000002c001c8947 */ /* 0x002fea0003800000 */
.L_x_183:
[----:B------:R-:W-:-:S04]  /*4f00*/  UIADD3 UR5, UPT, UPT, UR15, 0x1, URZ ;  /* 0x000000010f057890 */ /* 0x000fc8000fffe0ff */
[----:B------:R-:W-:-:S04]  /*4f10*/  UISETP.NE.AND UP0, UPT, UR5, 0x2, UPT ;  /* 0x000000020500788c */ /* 0x000fc8000bf05270 */
[----:B------:R-:W-:Y:S02]  /*4f20*/  USEL UR4, URZ, 0x1, UP0 ;  /* 0x00000001ff047887 */ /* 0x000fe40008000000 */
[----:B------:R-:W-:-:S04]  /*4f30*/  USEL UR5, UR5, URZ, UP0 ;  /* 0x000000ff05057287 */ /* 0x000fc80008000000 */
[----:B------:R-:W-:Y:S01]  /*4f40*/  ULEA UR5, UR5, UR7, 0x3 ;  /* 0x0000000705057291 */ /* 0x000fe2000f8e18ff */
[----:B-1----:R-:W-:-:S04]  /*4f50*/  LOP3.LUT R2, R27, UR4, RZ, 0x3c, !PT ;  /* 0x000000041b027c12 */ /* 0x002fc8000f8e3cff */
[----:B------:R-:W-:Y:S01]  /*4f60*/  SHF.L.U32 R2, R2, 0x1f, RZ ;  /* 0x0000001f02027819 */ /* 0x000fe200000006ff */
[----:B------:R-:W-:-:S07]  /*4f70*/  IMAD.U32 R0, RZ, RZ, UR5 ;  /* 0x00000005ff007e24 */ /* 0x000fce000f8e00ff */
.L_x_94:
[----:B-1----:R1:W3:Y:S02]  /*4f80*/  SYNCS.PHASECHK.TRANS64.TRYWAIT P0, [R0+URZ], R2 ;  /* 0x00000002000075a7 */ /* 0x0022e400080011ff */
[----:B---3--:R-:W-:Y:S05]  /*4f90*/  @!P0 NANOSLEEP.SYNCS 0x989680 ;  /* 0x009896800000895d */ /* 0x008fea0003900000 */
[----:B------:R-:W3:Y:S02]  /*4fa0*/  @!P0 SYNCS.PHASECHK.TRANS64 P0, [R0+URZ], R2 ;  /* 0x00000002000085a7 */ /* 0x000ee400080010ff */
[----:B--23--:R-:W-:Y:S05]  /*4fb0*/  @P0 EXIT ;  /* 0x000000000000094d */ /* 0x00cfea0003800000 */
[----:B------:R-:W-:Y:S05]  /*4fc0*/  BRA `(.L_x_94) ;  /* 0xfffffffc00ec7947 */ /* 0x000fea000383ffff */
.L_x_84:
[----:B------:R-:W-:-:S06]  /*4fd0*/  UISETP.GE.AND UP1, UPT, UR8, 0x4, UPT ;  /* 0x000000040800788c */ /* 0x000fcc000bf26270 */
[----:B------:R-:W-:-:S13]  /*4fe0*/  PLOP3.LUT P0, PT, PT, PT, UP1, 0x80, 0x8 ;  /* 0x000000000008781c */ /* 0x000fda0003f0f018 */
[----:B------:R-:W-:Y:S05]  /*4ff0*/  @!P0 EXIT ;  /* 0x000000000000894d */ /* 0x000fea0003800000 */
[----:B------:R-:W-:Y:S01]  /*5000*/  BAR.SYNC.DEFER_BLOCKING 0x6, 0xa0 ;  /* 0x0182800000007b1d */ /* 0x000fe20000010000 */
[C---:B------:R-:W-:Y:S01]  /*5010*/  IMAD.SHL.U32 R2, R108.reuse, 0x20, RZ ;  /* 0x000000206c027824 */ /* 0x040fe200078e00ff */
[C---:B------:R-:W-:Y:S01]  /*5020*/  LOP3.LUT R106, R108.reuse, 0x2, RZ, 0xc0, !PT ;  /* 0x000000026c6a7812 */ /* 0x040fe200078ec0ff */
[C---:B------:R-:W-:Y:S01]  /*5030*/  IMAD.SHL.U32 R107, R108.reuse, 0x4, RZ ;  /* 0x000000046c6b7824 */ /* 0x040fe200078e00ff */
[C---:B------:R-:W-:Y:S01]  /*5040*/  LOP3.LUT R109, R108.reuse, 0x60, RZ, 0xc0, !PT ;  /* 0x000000606c6d7812 */ /* 0x040fe200078ec0ff */
[----:B------:R-:W-:Y:S01]  /*5050*/  IMAD.U32 R46, R108, 0x10000, RZ ;  /* 0x000100006c2e7824 */ /* 0x000fe200078e00ff */
[----:B------:R-:W-:Y:S02]  /*5060*/  UMOV UR42, 0x400 ;  /* 0x00000400002a7882 */ /* 0x000fe40000000000 */
[----:B------:R-:W1:Y:S01]  /*5070*/  LDC R98, c[0x0][0x370] ;  /* 0x0000dc00ff627b82 */ /* 0x000e620000000800 */
[----:B------:R-:W-:Y:S01]  /*5080*/  ULEA UR42, UR37, UR42, 0x18 ;  /* 0x0000002a252a7291 */ /* 0x000fe2000f8ec0ff */
[----:B------:R-:W-:Y:S01]  /*5090*/  LOP3.LUT R3, R2, 0xc0, RZ, 0xc0, !PT ;  /* 0x000000c002037812 */ /* 0x000fe200078ec0ff */
[----:B------:R-:W-:Y:S01]  /*50a0*/  IMAD.MOV R106, RZ, RZ, -R106 ;  /* 0x000000ffff6a7224 */ /* 0x000fe200078e0a6a */
[----:B------:R-:W-:Y:S01]  /*50b0*/  LOP3.LUT R108, R108, 0x4, RZ, 0xc0, !PT ;  /* 0x000000046c6c7812 */ /* 0x000fe200078ec0ff */
[----:B------:R-:W-:Y:S01]  /*50c0*/  UIADD3 UR44, UPT, UPT, UR42, 0x400, URZ ;  /* 0x000004002a2c7890 */ /* 0x000fe2000fffe0ff */
[----:B------:R-:W-:Y:S01]  /*50d0*/  LOP3.LUT R107, R3, 0x18, R107, 0xf8, !PT ;  /* 0x00000018036b7812 */ /* 0x000fe200078ef86b */
[----:B------:R-:W-:Y:S01]  /*50e0*/  HFMA2 R45, -RZ, RZ, 0, 0 ;  /* 0x00000000ff2d7431 */ /* 0x000fe200000001ff */
[----:B------:R-:W2:Y:S01]  /*50f0*/  LDC R42, c[0x0][0xb0c] ;  /* 0x0002c300ff2a7b82 */ /* 0x000ea20000000800 */
[----:B------:R-:W-:Y:S01]  /*5100*/  LOP3.LUT R46, R46, 0x600000, RZ, 0xc0, !PT ;  /* 0x006000002e2e7812 */ /* 0x000fe200078ec0ff */
[----:B------:R-:W-:Y:S01]  /*5110*/  IMAD.MOV R105, RZ, RZ, -R108 ;  /* 0x000000ffff697224 */ /* 0x000fe200078e0a6c */
[----:B------:R-:W-:Y:S01]  /*5120*/  LOP3.LUT R107, R107, 0xf20, R2, 0xf8, !PT ;  /* 0x00000f206b6b7812 */ /* 0x000fe200078ef802 */
[----:B------:R-:W-:Y:S01]  /*5130*/  IMAD.MOV.U32 R104, RZ, RZ, 0x1 ;  /* 0x00000001ff687424 */ /* 0x000fe200078e00ff */
[----:B------:R-:W-:Y:S01]  /*5140*/  CS2R R102, SRZ ;  /* 0x0000000000667805 */ /* 0x000fe2000001ff00 */
[----:B------:R-:W-:Y:S01]  /*5150*/  IMAD.MOV.U32 R116, RZ, RZ, RZ ;  /* 0x000000ffff747224 */ /* 0x000fe200078e00ff */
[----:B------:R-:W-:Y:S01]  /*5160*/  CS2R R100, SRZ ;  /* 0x0000000000647805 */ /* 0x000fe2000001ff00 */
[----:B------:R-:W4:Y:S01]  /*5170*/  LDC R96, c[0x0][0xb20] ;  /* 0x0002c800ff607b82 */ /* 0x000f220000000800 */
[----:B------:R-:W3:Y:S01]  /*5180*/  LDS R0, [UR42+0x220] ;  /* 0x0002202aff007984 */ /* 0x000ee20008000800 */
[----:B------:R-:W-:Y:S01]  /*5190*/  SHF.L.U32 R106, R106, 0x4, RZ ;  /* 0x000000046a6a7819 */ /* 0x000fe200000006ff */
[----:B------:R-:W-:Y:S01]  /*51a0*/  IMAD.SHL.U32 R105, R105, 0x10, RZ ;  /* 0x0000001069697824 */ /* 0x000fe200078e00ff */
[----:B------:R-:W-:Y:S01]  /*51b0*/  LEA R107, R107, UR44, 0x1 ;  /* 0x0000002c6b6b7c11 */ /* 0x000fe2000f8e08ff */
[----:B------:R-:W1:Y:S03]  /*51c0*/  LDCU.64 UR46, c[0x0][0x348] ;  /* 0x00006900ff2e77ac */ /* 0x000e660008000a00 */
[----:B------:R-:W1:Y:S01]  /*51d0*/  LDC R41, c[0x0][0xb30] ;  /* 0x0002cc00ff297b82 */ /* 0x000e620000000800 */
[----:B------:R-:W1:Y:S01]  /*51e0*/  LDCU.64 UR38, c[0x0][0x888] ;  /* 0x00011100ff2677ac */ /* 0x000e620008000a00 */
[----:B------:R-:W-:-:S06]  /*51f0*/  UMOV UR43, URZ ;  /* 0x000000ff002b7c82 */ /* 0x000fcc0008000000 */
[----:B------:R-:W1:Y:S08]  /*5200*/  LDC.64 R88, c[0x0][0xb10] ;  /* 0x0002c400ff587b82 */ /* 0x000e700000000a00 */
[----:B------:R-:W1:Y:S08]  /*5210*/  LDC.64 R38, c[0x0][0xb18] ;  /* 0x0002c600ff267b82 */ /* 0x000e700000000a00 */
[----:B------:R-:W1:Y:S08]  /*5220*/  LDC.64 R84, c[0x0][0x888] ;  /* 0x00022200ff547b82 */ /* 0x000e700000000a00 */
[----:B------:R-:W1:Y:S01]  /*5230*/  LDC.64 R36, c[0x0][0xb28] ;  /* 0x0002ca00ff247b82 */ /* 0x000e620000000a00 */
[----:B---3--:R-:W-:-:S07]  /*5240*/  IMAD.IADD R46, R0, 0x1, R46 ;  /* 0x00000001002e7824 */ /* 0x008fce00078e022e */
[----:B------:R-:W3:Y:S08]  /*5250*/  LDC.64 R86, c[0x0][0x890] ;  /* 0x00022400ff567b82 */ /* 0x000ef00000000a00 */
[----:B------:R-:W1:Y:S08]  /*5260*/  LDC.64 R82, c[0x0][0x8b0] ;  /* 0x00022c00ff527b82 */ /* 0x000e700000000a00 */
[----:B------:R-:W1:Y:S08]  /*5270*/  LDC.64 R80, c[0x0][0x8a8] ;  /* 0x00022a00ff507b82 */ /* 0x000e700000000a00 */
[----:B--2-4-:R-:W1:Y:S02]  /*5280*/  LDC R97, c[0x0][0x374] ;  /* 0x0000dd00ff617b82 */ /* 0x014e640000000800 */
.L_x_114:
[----:B------:R-:W-:Y:S02]  /*5290*/  LEA R0, R116, UR42, 0x3 ;  /* 0x0000002a74007c11 */ /* 0x000fe4000f8e18ff */
[----:B------:R-:W-:Y:S02]  /*52a0*/  SHF.L.U32 R2, R102, 0x1f, RZ ;  /* 0x0000001f66027819 */ /* 0x000fe400000006ff */
[----:B-1----:R-:W-:Y:S02]  /*52b0*/  LEA R16, R116, UR42, 0x4 ;  /* 0x0000002a74107c11 */ /* 0x002fe4000f8e20ff */
[----:B--2---:R-:W2:Y:S02]  /*52c0*/  SYNCS.PHASECHK.TRANS64.TRYWAIT P0, [R0+URZ+0x170], R2 ;  /* 0x00017002000075a7 */ /* 0x004ea400080011ff */
[----:B--2---:R-:W-:Y:S05]  /*52d0*/  @!P0 BRA `(.L_x_95) ;  /* 0x00000028003c8947 */ /* 0x004fea0003800000 */
.L_x_184:
[----:B------:R-:W4:Y:S01]  /*52e0*/  LDC.64 R10, c[0x0][0xb10] ;  /* 0x0002c400ff0a7b82 */ /* 0x000f220000000a00 */
[----:B------:R-:W3:Y:S01]  /*52f0*/  LDS.128 R16, [R16+0x200] ;  /* 0x0002000010107984 */ /* 0x000ee20000000c00 */
[----:B-1----:R-:W-:Y:S01]  /*5300*/  ISETP.NE.AND P1, PT, R41, 0x1, PT ;  /* 0x000000012900780c */ /* 0x002fe20003f25270 */
[----:B--2---:R-:W-:Y:S01]  /*5310*/  VIADD R0, R0, 0x180 ;  /* 0x0000018000007836 */ /* 0x004fe20000000000 */
[----:B------:R-:W-:Y:S04]  /*5320*/  ISETP.GE.AND P0, PT, R40, 0x1, PT ;  /* 0x000000012800780c */ /* 0x000fe80003f06270 */
[----:B------:R-:W1:Y:S01]  /*5330*/  LDC.64 R8, c[0x0][0xb18] ;  /* 0x0002c600ff087b82 */ /* 0x000e620000000a00 */
[----:B------:R-:W-:Y:S01]  /*5340*/  PRMT R0, RZ, 0x654, R0 ;  /* 0x00000654ff007816 */ /* 0x000fe20000000000 */
[----:B------:R-:W-:Y:S01]  /*5350*/  @!PT LDS RZ, [RZ] ;  /* 0x00000000fffff984 */ /* 0x000fe20000000800 */
[----:B------:R-:W-:Y:S01]  /*5360*/  @!PT LDS RZ, [RZ] ;  /* 0x00000000fffff984 */ /* 0x000fe20000000800 */
[----:B------:R-:W-:Y:S01]  /*5370*/  @!PT LDS RZ, [RZ] ;  /* 0x00000000fffff984 */ /* 0x000fe20000000800 */
[----:B------:R-:W-:Y:S01]  /*5380*/  @!PT LDS RZ, [RZ] ;  /* 0x00000000fffff984 */ /* 0x000fe20000000800 */
[----:B------:R2:W-:Y:S06]  /*5390*/  MEMBAR.ALL.CTA ;  /* 0x0000000000007992 */ /* 0x0005ec0000008000 */
[----:B--2---:R-:W2:Y:S01]  /*53a0*/  FENCE.VIEW.ASYNC.S ;  /* 0x00000000000073c6 */ /* 0x004ea20000000000 */
[----:B------:R-:W1:Y:S08]  /*53b0*/  @!P1 LDC R12, c[0x0][0xb20] ;  /* 0x0002c800ff0c9b82 */ /* 0x000e700000000800 */
[----:B------:R-:W1:Y:S01]  /*53c0*/  @!P1 LDC R7, c[0x0][0xb0c] ;  /* 0x0002c300ff079b82 */ /* 0x000e620000000800 */
[----:B--2---:R2:W-:Y:S01]  /*53d0*/  SYNCS.ARRIVE.TRANS64.RED.A1T0 RZ, [R0+URZ], RZ ;  /* 0x000000ff00ff79a7 */ /* 0x0045e200081004ff */
[----:B---3--:R-:W-:Y:S04]  /*53e0*/  LOP3.LUT P4, RZ, R18, 0x1, RZ, 0xc0, !PT ;  /* 0x0000000112ff7812 */ /* 0x008fe8000788c0ff */
[----:B------:R-:W-:Y:S09]  /*53f0*/  P2R R110, PR, RZ, 0x10 ;  /* 0x00000010ff6e7803 */ /* 0x000ff20000000000 */
[----:B------:R-:W-:Y:S02]  /*5400*/  @P4 MOV R44, R16 ;  /* 0x00000010002c4202 */ /* 0x000fe40000000f00 */
[----:B------:R-:W-:Y:S01]  /*5410*/  @P4 LOP3.LUT R43, R17, 0xffff, RZ, 0xc0, !PT ;  /* 0x0000ffff112b4812 */ /* 0x000fe200078ec0ff */
[----:B--2-4-:R-:W-:Y:S06]  /*5420*/  @!P0 BRA `(.L_x_96) ;  /* 0x0000000000a48947 */ /* 0x014fec0003800000 */
[-C--:B------:R-:W-:Y:S01]  /*5430*/  IMAD.HI.U32 R0, R97, R39.reuse, RZ ;  /* 0x0000002761007227 */ /* 0x080fe200078e00ff */
[----:B------:R-:W-:Y:S02]  /*5440*/  ISETP.NE.AND P0, PT, R38, 0x1, PT ;  /* 0x000000012600780c */ /* 0x000fe40003f05270 */
[----:B------:R-:W-:Y:S01]  /*5450*/  ISETP.NE.AND P2, PT, R40, 0x1, PT ;  /* 0x000000012800780c */ /* 0x000fe20003f45270 */
[----:B------:R-:W-:Y:S01]  /*5460*/  IMAD.HI.U32 R4, R98, R88, RZ ;  /* 0x0000005862047227 */ /* 0x000fe200078e00ff */
[----:B------:R-:W-:Y:S02]  /*5470*/  SHF.R.U32.HI R0, RZ, R96, R0 ;  /* 0x00000060ff007219 */ /* 0x000fe40000011600 */
[----:B------:R-:W-:Y:S01]  /*5480*/  ISETP.NE.AND P3, PT, R42, 0x1, PT ;  /* 0x000000012a00780c */ /* 0x000fe20003f65270 */
[----:B------:R-:W-:Y:S01]  /*5490*/  IMAD.HI.U32 R6, R43, R39, RZ ;  /* 0x000000272b067227 */ /* 0x000fe200078e00ff */
[-C--:B------:R-:W-:Y:S02]  /*54a0*/  SHF.R.U32.HI R4, RZ, R89.reuse, R4 ;  /* 0x00000059ff047219 */ /* 0x080fe40000011604 */
        /* <DEDUP_REMOVED lines=14> */
[C---:B------:R-:W-:Y:S03]  /*5590*/  IMAD.HI.U32 R0, R3.reuse, R36, RZ ;  /* 0x0000002403007227 */ /* 0x040fe600078e00ff */
[C---:B------:R-:W-:Y:S02]  /*55a0*/  ISETP.GE.OR P0, PT, R2.reuse, R5, P0 ;  /* 0x000000050200720c */ /* 0x040fe40000706670 */
[----:B------:R-:W-:Y:S04]  /*55b0*/  SHF.R.U32.HI R0, RZ, R37, R0 ;  /* 0x00000025ff007219 */ /* 0x000fe80000011600 */
[C---:B------:R-:W-:Y:S05]  /*55c0*/  SEL R6, R3.reuse, R0, !P2 ;  /* 0x0000000003067207 */ /* 0x040fea0005000000 */
        /* <DEDUP_REMOVED lines=14> */
[----:B------:R-:W-:Y:S07]  /*56b0*/  IMAD R43, R3, R38, R43 ;  /* 0x00000026032b7224 */ /* 0x000fee00078e022b */
.L_x_96:
[----:B------:R-:W-:Y:S01]  /*56c0*/  @!P1 IMAD.HI.U32 R0, R44, R10, RZ ;  /* 0x0000000a2c009227 */ /* 0x000fe200078e00ff */
[----:B-1----:R-:W-:Y:S01]  /*56d0*/  @!P1 ISETP.NE.AND P0, PT, R8, 0x1, PT ;  /* 0x000000010800980c */ /* 0x002fe20003f05270 */
[----:B------:R-:W-:Y:S01]  /*56e0*/  ULOP3.LUT UP0, URZ, UR44, 0x1b0, URZ, 0xc0, !UPT ;  /* 0x000001b02cff7892 */ /* 0x000fe2000f80c0ff */
[----:B------:R-:W-:Y:S01]  /*56f0*/  @!P1 ISETP.NE.AND P2, PT, R7, 0x1, PT ;  /* 0x000000010700980c */ /* 0x000fe20003f45270 */
[C---:B------:R-:W-:Y:S01]  /*5700*/  @!P1 IMAD.HI.U32 R2, R43.reuse, R9, RZ ;  /* 0x000000092b029227 */ /* 0x040fe200078e00ff */
[----:B------:R-:W-:Y:S02]  /*5710*/  @!P1 SHF.R.U32.HI R0, RZ, R11, R0 ;  /* 0x0000000bff009219 */ /* 0x000fe40000011600 */
[----:B------:R-:W-:Y:S01]  /*5720*/  @P4 SHF.R.U32.HI R99, RZ, 0x10, R17 ;  /* 0x00000010ff634819 */ /* 0x000fe20000011611 */
[----:B------:R-:W-:Y:S01]  /*5730*/  VIADD R116, R116, 0x1 ;  /* 0x0000000174747836 */ /* 0x000fe20000000000 */
[----:B------:R-:W-:Y:S02]  /*5740*/  @!P1 SHF.R.U32.HI R2, RZ, R12, R2 ;  /* 0x0000000cff029219 */ /* 0x000fe40000011602 */
[----:B------:R-:W-:Y:S02]  /*5750*/  @!P1 SEL R3, R44, R0, !P2 ;  /* 0x000000002c039207 */ /* 0x000fe40005000000 */
[----:B------:R-:W-:Y:S05]  /*5760*/  @!P1 SEL R2, R43, R2, !P0 ;  /* 0x000000022b029207 */ /* 0x000fea0004000000 */
[----:B------:R-:W-:Y:S02]  /*5770*/  @!P1 IMAD.IADD R0, R2, 0x1, -R3 ;  /* 0x0000000102009824 */ /* 0x000fe400078e0a03 */
[----:B------:R-:W-:Y:S02]  /*5780*/  @!P1 IMAD.IADD R2, R3, 0x1, -R2 ;  /* 0x0000000103029824 */ /* 0x000fe400078e0a02 */
[----:B------:R-:W-:Y:S02]  /*5790*/  @!P1 IMAD R44, R0, R7, R44 ;  /* 0x00000007002c9224 */ /* 0x000fe400078e022c */
[----:B------:R-:W-:Y:S01]  /*57a0*/  @!P1 IMAD R43, R2, R8, R43 ;  /* 0x00000008022b9224 */ /* 0x000fe200078e022b */
[----:B------:R-:W-:Y:S06]  /*57b0*/  BRA.U !UP0, `(.L_x_97) ;  /* 0x00000001087c7547 */ /* 0x000fec000b800000 */
[----:B------:R-:W1:Y:S01]  /*57c0*/  LDCU.64 UR8, c[0x4][0x80] ;  /* 0x01001000ff0877ac */ /* 0x000e620008000a00 */
[----:B------:R-:W-:Y:S01]  /*57d0*/  MOV R2, 0x0 ;  /* 0x0000000000027802 */ /* 0x000fe20000000f00 */
[----:B------:R-:W-:Y:S02]  /*57e0*/  HFMA2 R12, -RZ, RZ, 0, 5.9604644775390625e-08 ;  /* 0x00000001ff0c7431 */ /* 0x000fe400000001ff */
[----:B------:R-:W-:Y:S01]  /*57f0*/  IMAD.MOV.U32 R8, RZ, RZ, 0x70 ;  /* 0x00000070ff087424 */ /* 0x000fe200078e00ff */
[----:B------:R2:W3:Y:S01]  /*5800*/  LDC.64 R14, c[0x4][R2] ;  /* 0x01000000020e7b82 */ /* 0x0004e20000000a00 */
[----:B------:R-:W4:Y:S01]  /*5810*/  LDCU.64 UR6, c[0x4][0x88] ;  /* 0x01001100ff0677ac */ /* 0x000f220008000a00 */
[----:B------:R-:W-:Y:S01]  /*5820*/  IMAD.MOV.U32 R13, RZ, RZ, RZ ;  /* 0x000000ffff0d7224 */ /* 0x000fe200078e00ff */
[----:B------:R-:W2:Y:S01]  /*5830*/  LDCU.64 UR4, c[0x4][0x8] ;  /* 0x01000100ff0477ac */ /* 0x000ea20008000a00 */
[----:B-1----:R-:W-:Y:S01]  /*5840*/  MOV R5, UR9 ;  /* 0x0000000900057c02 */ /* 0x002fe20008000f00 */
[----:B------:R-:W-:Y:S01]  /*5850*/  IMAD.U32 R4, RZ, RZ, UR8 ;  /* 0x00000008ff047e24 */ /* 0x000fe2000f8e00ff */
[----:B----4-:R-:W-:Y:S01]  /*5860*/  MOV R7, UR7 ;  /* 0x0000000700077c02 */ /* 0x010fe20008000f00 */
[----:B------:R-:W-:Y:S01]  /*5870*/  IMAD.U32 R6, RZ, RZ, UR6 ;  /* 0x00000006ff067e24 */ /* 0x000fe2000f8e00ff */
[----:B--2---:R-:W-:Y:S01]  /*5880*/  MOV R11, UR5 ;  /* 0x00000005000b7c02 */ /* 0x004fe20008000f00 */
[----:B------:R-:W-:Y:S02]  /*5890*/  IMAD.U32 R10, RZ, RZ, UR4 ;  /* 0x00000004ff0a7e24 */ /* 0x000fe4000f8e00ff */
[----:B------:R-:W-:Y:S07]  /*58a0*/  LEPC R20, `(.L_x_98) ;  /* 0x000000001014794e */ /* 0x000fee0000000000 */
[----:B---3-5:R-:W-:Y:S05]  /*58b0*/  CALL.ABS.NOINC R14 ;  /* 0x000000000e007343 */ /* 0x028fea0003c00000 */
.L_x_98:
[----:B------:R-:W1:Y:S01]  /*58c0*/  LDCU.64 UR8, c[0x4][0x80] ;  /* 0x01001000ff0877ac */ /* 0x000e620008000a00 */
[----:B------:R-:W2:Y:S01]  /*58d0*/  LDC.64 R2, c[0x4][R2] ;  /* 0x0100000002027b82 */ /* 0x000ea20000000a00 */
[----:B------:R-:W-:Y:S02]  /*58e0*/  HFMA2 R12, -RZ, RZ, 0, 5.9604644775390625e-08 ;  /* 0x00000001ff0c7431 */ /* 0x000fe400000001ff */
[----:B------:R-:W-:Y:S02]  /*58f0*/  IMAD.MOV.U32 R8, RZ, RZ, 0x70 ;  /* 0x00000070ff087424 */ /* 0x000fe400078e00ff */
[----:B------:R-:W-:Y:S01]  /*5900*/  IMAD.MOV.U32 R13, RZ, RZ, RZ ;  /* 0x000000ffff0d7224 */ /* 0x000fe200078e00ff */
[----:B------:R-:W3:Y:S01]  /*5910*/  LDCU.64 UR6, c[0x4][0x88] ;  /* 0x01001100ff0677ac */ /* 0x000ee20008000a00 */
[----:B------:R-:W4:Y:S01]  /*5920*/  LDCU.64 UR4, c[0x4][0x8] ;  /* 0x01000100ff0477ac */ /* 0x000f220008000a00 */
[----:B-1----:R-:W-:Y:S02]  /*5930*/  MOV R4, UR8 ;  /* 0x0000000800047c02 */ /* 0x002fe40008000f00 */
[----:B------:R-:W-:Y:S02]  /*5940*/  MOV R5, UR9 ;  /* 0x0000000900057c02 */ /* 0x000fe40008000f00 */
[----:B---3--:R-:W-:Y:S01]  /*5950*/  MOV R7, UR7 ;  /* 0x0000000700077c02 */ /* 0x008fe20008000f00 */
[----:B------:R-:W-:Y:S01]  /*5960*/  IMAD.U32 R6, RZ, RZ, UR6 ;  /* 0x00000006ff067e24 */ /* 0x000fe2000f8e00ff */
[----:B----4-:R-:W-:Y:S01]  /*5970*/  MOV R11, UR5 ;  /* 0x00000005000b7c02 */ /* 0x010fe20008000f00 */
[----:B------:R-:W-:Y:S02]  /*5980*/  IMAD.U32 R10, RZ, RZ, UR4 ;  /* 0x00000004ff0a7e24 */ /* 0x000fe4000f8e00ff */
[----:B------:R-:W-:Y:S07]  /*5990*/  LEPC R20, `(.L_x_97) ;  /* 0x000000001014794e */ /* 0x000fee0000000000 */
[----:B--2---:R-:W-:Y:S05]  /*59a0*/  CALL.ABS.NOINC R2 ;  /* 0x0000000002007343 */ /* 0x004fea0003c00000 */
.L_x_97:
[----:B------:R-:W-:Y:S01]  /*59b0*/  ISETP.NE.U32.AND P2, PT, R86, RZ, PT ;  /* 0x000000ff5600720c */ /* 0x000fe20003f45070 */
[----:B------:R-:W-:Y:S01]  /*59c0*/  UISETP.NE.AND UP1, UPT, UR45, URZ, UPT ;  /* 0x000000ff2d00728c */ /* 0x000fe2000bf25270 */
[----:B------:R-:W-:Y:S02]  /*59d0*/  ISETP.NE.U32.AND P4, PT, R82, RZ, PT ;  /* 0x000000ff5200720c */ /* 0x000fe40003f85070 */
[----:B------:R-:W-:Y:S02]  /*59e0*/  ISETP.NE.AND.EX P2, PT, R87, RZ, PT, P2 ;  /* 0x000000ff5700720c */ /* 0x000fe40003f45320 */
[----:B------:R-:W-:Y:S02]  /*59f0*/  PLOP3.LUT P1, PT, PT, PT, PT, 0x8, 0x80 ;  /* 0x000000000080781c */ /* 0x000fe40003f2e170 */
[----:B------:R-:W-:Y:S02]  /*5a00*/  PLOP3.LUT P0, PT, PT, PT, UP1, 0x80, 0x8 ;  /* 0x000000000008781c */ /* 0x000fe40003f0f018 */
[----:B------:R-:W-:Y:S02]  /*5a10*/  ISETP.NE.AND.EX P4, PT, R83, RZ, PT, P4 ;  /* 0x000000ff5300720c */ /* 0x000fe40003f85340 */
[----:B------:R-:W1:Y:S09]  /*5a20*/  @UP1 LDCU.64 UR4, c[0x0][0x888] ;  /* 0x00011100ff0417ac */ /* 0x000e720008000a00 */
[----:B------:R-:W-:Y:S01]  /*5a30*/  @P0 PLOP3.LUT P1, PT, P2, PT, PT, 0x80, 0x8 ;  /* 0x000000000008081c */ /* 0x000fe2000172f070 */
[----:B-1----:R-:W-:Y:S04]  /*5a40*/  @UP1 UISETP.NE.U32.AND UP0, UPT, UR4, URZ, UPT ;  /* 0x000000ff0400128c */ /* 0x002fe8000bf05070 */
[----:B------:R-:W-:Y:S04]  /*5a50*/  @UP1 UISETP.NE.AND.EX UP0, UPT, UR5, URZ, UPT, UP0 ;  /* 0x000000ff0500128c */ /* 0x000fe8000bf05300 */
[----:B------:R-:W-:Y:S01]  /*5a60*/  @UP1 USEL UR4, URZ, 0xffffffff, UP0 ;  /* 0xffffffffff041887 */ /* 0x000fe20008000000 */
[----:B------:R-:W-:Y:S11]  /*5a70*/  @!P2 BRA `(.L_x_99) ;  /* 0x00000000002ca947 */ /* 0x000ff60003800000 */
[----:B------:R-:W-:Y:S01]  /*5a80*/  ISETP.NE.U32.AND P3, PT, R84, RZ, PT ;  /* 0x000000ff5400720c */ /* 0x000fe20003f65070 */
[----:B------:R-:W-:Y:S03]  /*5a90*/  IMAD.MOV.U32 R94, RZ, RZ, 0x1 ;  /* 0x00000001ff5e7424 */ /* 0x000fe600078e00ff */
[----:B------:R-:W-:Y:S11]  /*5aa0*/  ISETP.NE.AND.EX P3, PT, R85, RZ, PT, P3 ;  /* 0x000000ff5500720c */ /* 0x000ff60003f65330 */
[----:B------:R-:W-:Y:S02]  /*5ab0*/  @!UPT UIADD3 URZ, UPT, UPT, URZ, URZ, URZ ;  /* 0x000000fffffff290 */ /* 0x000fe4000fffe0ff */
[----:B------:R-:W1:Y:S01]  /*5ac0*/  @P3 LDC.64 R2, c[0x0][0x888] ;  /* 0x00022200ff023b82 */ /* 0x000e620000000a00 */
[----:B------:R-:W-:Y:S04]  /*5ad0*/  @P3 IMAD R0, R86, UR36, RZ ;  /* 0x0000002456003c24 */ /* 0x000fe8000f8e02ff */
[----:B-1----:R-:W-:Y:S04]  /*5ae0*/  @P3 IMAD.WIDE R2, R0, 0x4, R2 ;  /* 0x0000000400023825 */ /* 0x002fe800078e0202 */
[----:B------:R-:W-:Y:S01]  /*5af0*/  HFMA2 R0, -RZ, RZ, 0, 5.9604644775390625e-08 ;  /* 0x00000001ff007431 */ /* 0x000fe200000001ff */
[----:B-----5:R1:W5:Y:S04]  /*5b00*/  @P3 LDG.E R48, desc[UR40][R2.64] ;  /* 0x0000002802303981 */ /* 0x020368000c1e1900 */
[----:B------:R-:W-:Y:S01]  /*5b10*/  @!P3 PRMT R94, R0, 0x7610, R94 ;  /* 0x00007610005eb816 */ /* 0x000fe2000000005e */
[----:B-1----:R-:W2:Y:S06]  /*5b20*/  @!P3 LDC R48, c[0x0][0x880] ;  /* 0x00022000ff30bb82 */ /* 0x002eac0000000800 */
.L_x_99:
[----:B------:R-:W-:Y:S05]  /*5b30*/  @!P4 BRA `(.L_x_100) ;  /* 0x000000000020c947 */ /* 0x000fea0003800000 */
[----:B------:R-:W-:Y:S04]  /*5b40*/  ISETP.NE.U32.AND P3, PT, R80, RZ, PT ;  /* 0x000000ff5000720c */ /* 0x000fe80003f65070 */
[----:B------:R-:W-:Y:S11]  /*5b50*/  ISETP.NE.AND.EX P3, PT, R81, RZ, PT, P3 ;  /* 0x000000ff5100720c */ /* 0x000ff60003f65330 */
[----:B------:R-:W-:Y:S02]  /*5b60*/  @!UPT UIADD3 URZ, UPT, UPT, URZ, URZ, URZ ;  /* 0x000000fffffff290 */ /* 0x000fe4000fffe0ff */
[----:B------:R-:W1:Y:S01]  /*5b70*/  @P3 LDC.64 R2, c[0x0][0x8a8] ;  /* 0x00022a00ff023b82 */ /* 0x000e620000000a00 */
[----:B------:R-:W-:Y:S04]  /*5b80*/  @P3 IMAD R0, R82, UR36, RZ ;  /* 0x0000002452003c24 */ /* 0x000fe8000f8e02ff */
[----:B-1----:R-:W-:Y:S05]  /*5b90*/  @P3 IMAD.WIDE R2, R0, 0x4, R2 ;  /* 0x0000000400023825 */ /* 0x002fea00078e0202 */
[----:B-----5:R1:W5:Y:S02]  /*5ba0*/  @P3 LDG.E R47, desc[UR40][R2.64] ;  /* 0x00000028022f3981 */ /* 0x020364000c1e1900 */
[----:B-1----:R-:W3:Y:S02]  /*5bb0*/  @!P3 LDC R47, c[0x0][0x8a0] ;  /* 0x00022800ff2fbb82 */ /* 0x002ee40000000800 */
.L_x_100:
[----:B--2--5:R-:W-:Y:S01]  /*5bc0*/  @P0 FSETP.NEU.AND P4, PT, R48, RZ, PT ;  /* 0x000000ff3000020b */ /* 0x024fe20003f8d000 */
[----:B------:R-:W-:Y:S01]  /*5bd0*/  IMAD.U32 R0, RZ, RZ, UR4 ;  /* 0x00000004ff007e24 */ /* 0x000fe2000f8e00ff */
[----:B------:R-:W-:Y:S01]  /*5be0*/  @P0 LOP3.LUT P3, RZ, R94, 0xff, RZ, 0xc0, !PT ;  /* 0x000000ff5eff0812 */ /* 0x000fe2000786c0ff */
[C---:B------:R-:W-:Y:S01]  /*5bf0*/  IMAD.SHL.U32 R115, R101.reuse, 0x2000, RZ ;  /* 0x0000200065737824 */ /* 0x040fe200078e00ff */
[----:B------:R-:W-:Y:S01]  /*5c00*/  @P0 SEL R2, RZ, 0xffffffff, P4 ;  /* 0xffffffffff020807 */ /* 0x000fe20002000000 */
[----:B------:R-:W-:Y:S01]  /*5c10*/  BSSY B1, `(.L_x_101) ;  /* 0x0000039000017945 */ /* 0x000fe20003800000 */
[----:B------:R-:W-:Y:S01]  /*5c20*/  LEA R3, R101, UR42, 0x3 ;  /* 0x0000002a65037c11 */ /* 0x000fe2000f8e18ff */
[----:B------:R-:W-:Y:S01]  /*5c30*/  IMAD.IADD R114, R107, 0x1, R115 ;  /* 0x000000016b727824 */ /* 0x000fe200078e0273 */
[----:B------:R-:W-:Y:S02]  /*5c40*/  @P1 SEL R2, R0, R2, !P3 ;  /* 0x0000000200021207 */ /* 0x000fe40005800000 */
[----:B------:R-:W-:Y:S02]  /*5c50*/  CS2R R78, SRZ ;  /* 0x00000000004e7805 */ /* 0x000fe4000001ff00 */
[----:B------:R-:W-:Y:S01]  /*5c60*/  LOP3.LUT R0, R104, 0x1, RZ, 0x3c, !PT ;  /* 0x0000000168007812 */ /* 0x000fe200078e3cff */
[--C-:B------:R-:W-:Y:S01]  /*5c70*/  IMAD.IADD R113, R106, 0x1, R114.reuse ;  /* 0x000000016a717824 */ /* 0x100fe200078e0272 */
[----:B------:R-:W-:Y:S02]  /*5c80*/  @P0 LOP3.LUT R2, R2, 0x1, RZ, 0xc0, !PT ;  /* 0x0000000102020812 */ /* 0x000fe400078ec0ff */
[----:B------:R-:W-:Y:S02]  /*5c90*/  CS2R R76, SRZ ;  /* 0x00000000004c7805 */ /* 0x000fe4000001ff00 */
[----:B------:R-:W-:Y:S02]  /*5ca0*/  LEA R16, R45, UR42, 0x3 ;  /* 0x0000002a2d107c11 */ /* 0x000fe4000f8e18ff */
[----:B------:R-:W-:Y:S02]  /*5cb0*/  CS2R R70, SRZ ;  /* 0x0000000000467805 */ /* 0x000fe4000001ff00 */
[----:B------:R-:W-:Y:S02]  /*5cc0*/  ISETP.NE.U32.OR P5, PT, R2, 0x1, !P0 ;  /* 0x000000010200780c */ /* 0x000fe400047a5470 */
[----:B------:R-:W-:Y:S02]  /*5cd0*/  CS2R R68, SRZ ;  /* 0x0000000000447805 */ /* 0x000fe4000001ff00 */
[----:B------:R-:W-:Y:S02]  /*5ce0*/  SHF.L.U32 R4, R103, 0x1f, RZ ;  /* 0x0000001f67047819 */ /* 0x000fe400000006ff */
[----:B------:R-:W-:Y:S02]  /*5cf0*/  CS2R R62, SRZ ;  /* 0x00000000003e7805 */ /* 0x000fe4000001ff00 */
[----:B------:R-:W-:Y:S02]  /*5d00*/  PLOP3.LUT P4, PT, PT, PT, PT, 0x8, 0x80 ;  /* 0x000000000080781c */ /* 0x000fe40003f8e170 */
[----:B------:R-:W-:Y:S02]  /*5d10*/  CS2R R60, SRZ ;  /* 0x00000000003c7805 */ /* 0x000fe4000001ff00 */
[----:B------:R-:W-:Y:S02]  /*5d20*/  P2R R117, PR, RZ, 0x20 ;  /* 0x00000020ff757803 */ /* 0x000fe40000000000 */
[----:B------:R-:W-:Y:S02]  /*5d30*/  CS2R R54, SRZ ;  /* 0x0000000000367805 */ /* 0x000fe4000001ff00 */
[----:B------:R-:W-:Y:S01]  /*5d40*/  CS2R R52, SRZ ;  /* 0x0000000000347805 */ /* 0x000fe2000001ff00 */
[----:B------:R-:W-:Y:S02]  /*5d50*/  IMAD.IADD R112, R105, 0x1, R114 ;  /* 0x0000000169707824 */ /* 0x000fe400078e0272 */
[----:B------:R-:W-:Y:S01]  /*5d60*/  IMAD R111, R108, -0x10, R113 ;  /* 0xfffffff06c6f7824 */ /* 0x000fe200078e0271 */
[----:B------:R-:W-:Y:S04]  /*5d70*/  @P5 SHF.L.U32 R2, R0, 0x1f, RZ ;  /* 0x0000001f00025819 */ /* 0x000fe800000006ff */
[----:B------:R1:W2:Y:S01]  /*5d80*/  @P5 SYNCS.PHASECHK.TRANS64.TRYWAIT P0, [R3+URZ+0x140], R2 ;  /* 0x00014002030055a7 */ /* 0x0002a200080011ff */
[----:B------:R4:W3:Y:S01]  /*5d90*/  SYNCS.PHASECHK.TRANS64.TRYWAIT P3, [R16+URZ+0x190], R4 ;  /* 0x00019004100075a7 */ /* 0x0008e200080611ff */
[----:B-1----:R-:W-:Y:S01]  /*5da0*/  IMAD R2, R45, 0x20, R46 ;  /* 0x000000202d027824 */ /* 0x002fe200078e022e */
[----:B--2---:R-:W-:Y:S01]  /*5db0*/  @P5 PLOP3.LUT P4, PT, P0, PT, PT, 0x8, 0x80 ;  /* 0x000000000080581c */ /* 0x004fe2000078e170 */
[----:B------:R-:W-:Y:S01]  /*5dc0*/  @!UPT UIADD3 URZ, UPT, UPT, URZ, URZ, URZ ;  /* 0x000000fffffff290 */ /* 0x000fe2000fffe0ff */
[----:B---34-:R-:W-:Y:S11]  /*5dd0*/  @!P5 BRA `(.L_x_102) ;  /* 0x000000000070d947 */ /* 0x018ff60003800000 */
[----:B------:R-:W-:Y:S01]  /*5de0*/  ISETP.NE.U32.AND P0, PT, RZ, UR38, PT ;  /* 0x00000026ff007c0c */ /* 0x000fe2000bf05070 */
[----:B------:R-:W-:Y:S01]  /*5df0*/  BSSY B0, `(.L_x_103) ;  /* 0x0000016000007945 */ /* 0x000fe20003800000 */
[----:B------:R-:W-:Y:S02]  /*5e00*/  FSETP.NEU.AND P1, PT, R48, RZ, PT ;  /* 0x000000ff3000720b */ /* 0x000fe40003f2d000 */
[----:B------:R-:W-:Y:S02]  /*5e10*/  CS2R R54, SRZ ;  /* 0x0000000000367805 */ /* 0x000fe4000001ff00 */
[----:B------:R-:W-:Y:S02]  /*5e20*/  ISETP.NE.AND.EX P0, PT, RZ, UR39, PT, P0 ;  /* 0x00000027ff007c0c */ /* 0x000fe4000bf05300 */
[----:B------:R-:W-:Y:S02]  /*5e30*/  CS2R R52, SRZ ;  /* 0x0000000000347805 */ /* 0x000fe4000001ff00 */
[----:B------:R-:W-:Y:S02]  /*5e40*/  SEL R5, RZ, 0xffffffff, P1 ;  /* 0xffffffffff057807 */ /* 0x000fe40000800000 */
[----:B------:R-:W-:Y:S02]  /*5e50*/  CS2R R62, SRZ ;  /* 0x00000000003e7805 */ /* 0x000fe4000001ff00 */
[----:B------:R-:W-:Y:S02]  /*5e60*/  LOP3.LUT P1, RZ, R94, 0xff, RZ, 0xc0, !PT ;  /* 0x000000ff5eff7812 */ /* 0x000fe4000782c0ff */
[----:B------:R-:W-:Y:S02]  /*5e70*/  CS2R R60, SRZ ;  /* 0x00000000003c7805 */ /* 0x000fe4000001ff00 */
[----:B------:R-:W-:Y:S02]  /*5e80*/  SEL R6, RZ, 0xffffffff, P0 ;  /* 0xffffffffff067807 */ /* 0x000fe40000000000 */
[----:B------:R-:W-:Y:S02]  /*5e90*/  CS2R R70, SRZ ;  /* 0x0000000000467805 */ /* 0x000fe4000001ff00 */
[----:B------:R-:W-:Y:S01]  /*5ea0*/  CS2R R68, SRZ ;  /* 0x0000000000447805 */ /* 0x000fe2000001ff00 */
[----:B------:R-:W-:Y:S01]  /*5eb0*/  IMAD.MOV.U32 R79, RZ, RZ, RZ ;  /* 0x000000ffff4f7224 */ /* 0x000fe200078e00ff */
[----:B------:R-:W-:Y:S02]  /*5ec0*/  @P2 SEL R5, R6, R5, !P1 ;  /* 0x0000000506052207 */ /* 0x000fe40004800000 */
[----:B------:R-:W-:Y:S02]  /*5ed0*/  CS2R R76, SRZ ;  /* 0x00000000004c7805 */ /* 0x000fe4000001ff00 */
[----:B------:R-:W-:Y:S04]  /*5ee0*/  LOP3.LUT R5, R5, 0x1, RZ, 0xc0, !PT ;  /* 0x0000000105057812 */ /* 0x000fe800078ec0ff */
[----:B------:R-:W-:Y:S01]  /*5ef0*/  ISETP.NE.U32.AND P0, PT, R5, 0x1, PT ;  /* 0x000000010500780c */ /* 0x000fe20003f05070 */
[----:B------:R-:W-:Y:S01]  /*5f00*/  @!UPT UIADD3 URZ, UPT, UPT, URZ, URZ, URZ ;  /* 0x000000fffffff290 */ /* 0x000fe2000fffe0ff */
[----:B------:R-:W-:Y:S11]  /*5f10*/  @!P4 BRA `(.L_x_104) ;  /* 0x00000000000cc947 */ /* 0x000ff60003800000 */
[----:B------:R-:W-:Y:S04]  /*5f20*/  SHF.L.U32 R0, R0, 0x1f, RZ ;  /* 0x0000001f00007819 */ /* 0x000fe800000006ff */
[----:B------:R-:W1:Y:S02]  /*5f30*/  SYNCS.PHASECHK.TRANS64.TRYWAIT P1, [R3+URZ+0x140], R0 ;  /* 0x00014000030075a7 */ /* 0x000e6400080211ff */
[----:B-1----:R-:W-:Y:S05]  /*5f40*/  @!P1 BRA `(.L_x_105) ;  /* 0x0000001c00349947 */ /* 0x002fea0003800000 */
.L_x_104:
[----:B------:R-:W-:Y:S05]  /*5f50*/  BSYNC B0 ;  /* 0x0000000000007941 */ /* 0x000fea0003800000 */
.L_x_103:
[----:B------:R2:W3:Y:S04]  /*5f60*/  @P0 LDS.128 R52, [R114] ;  /* 0x0000000072340984 */ /* 0x0004e80000000c00 */
[----:B------:R2:W4:Y:S04]  /*5f70*/  @P0 LDS.128 R60, [R113+0x10] ;  /* 0x00001000713c0984 */ /* 0x0005280000000c00 */
[----:B------:R2:W1:Y:S04]  /*5f80*/  @P0 LDS.128 R68, [R112+0x20] ;  /* 0x0000200070440984 */ /* 0x0004680000000c00 */
[----:B------:R2:W1:Y:S02]  /*5f90*/  @P0 LDS.128 R76, [R111+0x30] ;  /* 0x000030006f4c0984 */ /* 0x0004640000000c00 */
.L_x_102:
[----:B------:R-:W-:Y:S05]  /*5fa0*/  BSYNC B1 ;  /* 0x0000000000017941 */ /* 0x000fea0003800000 */
.L_x_101:
[----:B-1----:R-:W-:Y:S04]  /*5fb0*/  SHF.R.U32.HI R0, RZ, 0x15, R2 ;  /* 0x00000015ff007819 */ /* 0x002fe80000011602 */
[----:B------:R-:W-:Y:S01]  /*5fc0*/  LOP3.LUT P0, RZ, R0, 0x3, R95, 0x48, !PT ;  /* 0x0000000300ff7812 */ /* 0x000fe2000780485f */
[----:B------:R-:W-:Y:S01]  /*5fd0*/  @!UPT UIADD3 URZ, UPT, UPT, URZ, URZ, URZ ;  /* 0x000000fffffff290 */ /* 0x000fe2000fffe0ff */
[----:B------:R-:W-:Y:S11]  /*5fe0*/  @P3 BRA `(.L_x_106) ;  /* 0x0000000000083947 */ /* 0x000ff60003800000 */
[----:B------:R-:W1:Y:S02]  /*5ff0*/  SYNCS.PHASECHK.TRANS64.TRYWAIT P1, [R16+URZ+0x190], R4 ;  /* 0x00019004100075a7 */ /* 0x000e6400080211ff */
[----:B-1----:R-:W-:Y:S05]  /*6000*/  @!P1 BRA `(.L_x_107) ;  /* 0x0000001c00189947 */ /* 0x002fea0003800000 */
.L_x_106:
[----:B------:R-:W-:Y:S05]  /*6010*/  @!P0 BRA `(.L_x_108) ;  /* 0x0000000000408947 */ /* 0x000fea0003800000 */
[----:B------:R-:W1:Y:S01]  /*6020*/  LDCU.64 UR8, c[0x4][0x70] ;  /* 0x01000e00ff0877ac */ /* 0x000e620008000a00 */
[----:B------:R-:W-:Y:S01]  /*6030*/  MOV R15, 0x0 ;  /* 0x00000000000f7802 */ /* 0x000fe20000000f00 */
[----:B------:R-:W-:Y:S02]  /*6040*/  HFMA2 R12, -RZ, RZ, 0, 5.9604644775390625e-08 ;  /* 0x00000001ff0c7431 */ /* 0x000fe400000001ff */
[----:B------:R-:W-:Y:S02]  /*6050*/  IMAD.MOV.U32 R8, RZ, RZ, 0x192 ;  /* 0x00000192ff087424 */ /* 0x000fe400078e00ff */
[----:B------:R-:W-:Y:S01]  /*6060*/  IMAD.MOV.U32 R13, RZ, RZ, RZ ;  /* 0x000000ffff0d7224 */ /* 0x000fe200078e00ff */
[----:B------:R-:W5:Y:S01]  /*6070*/  LDCU.64 UR6, c[0x4][0x78] ;  /* 0x01000f00ff0677ac */ /* 0x000f620008000a00 */
[----:B------:R-:W2:Y:S01]  /*6080*/  LDC.64 R14, c[0x4][R15] ;  /* 0x010000000f0e7b82 */ /* 0x000ea20000000a00 */
[----:B------:R-:W3:Y:S01]  /*6090*/  LDCU.64 UR4, c[0x4][0x10] ;  /* 0x01000200ff0477ac */ /* 0x000ee20008000a00 */
[----:B-1----:R-:W-:Y:S01]  /*60a0*/  MOV R5, UR9 ;  /* 0x0000000900057c02 */ /* 0x002fe20008000f00 */
[----:B------:R-:W-:Y:S01]  /*60b0*/  IMAD.U32 R4, RZ, RZ, UR8 ;  /* 0x00000008ff047e24 */ /* 0x000fe2000f8e00ff */
[----:B-----5:R-:W-:Y:S01]  /*60c0*/  MOV R7, UR7 ;  /* 0x0000000700077c02 */ /* 0x020fe20008000f00 */
[----:B------:R-:W-:Y:S01]  /*60d0*/  IMAD.U32 R6, RZ, RZ, UR6 ;  /* 0x00000006ff067e24 */ /* 0x000fe2000f8e00ff */
[----:B---3--:R-:W-:Y:S01]  /*60e0*/  MOV R11, UR5 ;  /* 0x00000005000b7c02 */ /* 0x008fe20008000f00 */
[----:B------:R-:W-:Y:S02]  /*60f0*/  IMAD.U32 R10, RZ, RZ, UR4 ;  /* 0x00000004ff0a7e24 */ /* 0x000fe4000f8e00ff */
[----:B------:R-:W-:Y:S07]  /*6100*/  LEPC R20, `(.L_x_108) ;  /* 0x000000001014794e */ /* 0x000fee0000000000 */
[----:B--2-4-:R-:W-:Y:S05]  /*6110*/  CALL.ABS.NOINC R14 ;  /* 0x000000000e007343 */ /* 0x014fea0003c00000 */
.L_x_108:
[----:B------:R-:W-:Y:S01]  /*6120*/  ISETP.NE.AND P0, PT, R109, RZ, PT ;  /* 0x000000ff6d00720c */ /* 0x000fe20003f05270 */
[----:B------:R-:W-:Y:S05]  /*6130*/  WARPSYNC.ALL ;  /* 0x0000000000007948 */ /* 0x000fea0003800000 */
[----:B------:R-:W-:Y:S01]  /*6140*/  R2UR UR4, R2 ;  /* 0x00000000020472ca */ /* 0x000fe200000e0000 */
[----:B------:R-:W-:Y:S01]  /*6150*/  BSSY.RECONVERGENT B0, `(.L_x_109) ;  /* 0x000008e000007945 */ /* 0x000fe20003800200 */
[----:B------:R-:W-:Y:S02]  /*6160*/  R2UR UR5, R16 ;  /* 0x00000000100572ca */ /* 0x000fe400000e0000 */
[C---:B---3--:R-:W-:Y:S02]  /*6170*/  SHF.L.U32 R0, R52.reuse, 0x10, RZ ;  /* 0x0000001034007819 */ /* 0x048fe400000006ff */
[----:B------:R-:W-:Y:S02]  /*6180*/  LOP3.LUT R2, R52, 0xffff0000, RZ, 0xc0, !PT ;  /* 0xffff000034027812 */ /* 0x000fe400078ec0ff */
[C---:B------:R-:W-:Y:S02]  /*6190*/  SHF.L.U32 R3, R53.reuse, 0x10, RZ ;  /* 0x0000001035037819 */ /* 0x040fe400000006ff */
[----:B------:R-:W-:Y:S02]  /*61a0*/  LOP3.LUT R49, R53, 0xffff0000, RZ, 0xc0, !PT ;  /* 0xffff000035317812 */ /* 0x000fe400078ec0ff */
[C---:B------:R-:W-:Y:S01]  /*61b0*/  SHF.L.U32 R50, R54.reuse, 0x10, RZ ;  /* 0x0000001036327819 */ /* 0x040fe200000006ff */
[----:B------:R-:W1:Y:S01]  /*61c0*/  LDTM.x32 R4, tmem[UR4] ;  /* 0x00000004000479ee */ /* 0x000e6200082c0000 */
[----:B------:R-:W-:Y:S01]  /*61d0*/  LOP3.LUT R51, R54, 0xffff0000, RZ, 0xc0, !PT ;  /* 0xffff000036337812 */ /* 0x000fe200078ec0ff */
[----:B------:R-:W-:Y:S01]  /*61e0*/  NOP ;  /* 0x0000000000007918 */ /* 0x000fe20000000000 */
[C---:B------:R-:W-:Y:S01]  /*61f0*/  SHF.L.U32 R52, R55.reuse, 0x10, RZ ;  /* 0x0000001037347819 */ /* 0x040fe200000006ff */
[----:B------:R-:W-:Y:S01]  /*6200*/  UIADD3 UR5, UPT, UPT, UR5, 0x1b0, URZ ;  /* 0x000001b005057890 */ /* 0x000fe2000fffe0ff */
[----:B------:R-:W-:Y:S02]  /*6210*/  LOP3.LUT R53, R55, 0xffff0000, RZ, 0xc0, !PT ;  /* 0xffff000037357812 */ /* 0x000fe400078ec0ff */
[C---:B----4-:R-:W-:Y:S01]  /*6220*/  SHF.L.U32 R54, R60.reuse, 0x10, RZ ;  /* 0x000000103c367819 */ /* 0x050fe200000006ff */
[----:B------:R-:W-:Y:S01]  /*6230*/  UPRMT UR5, UR37, 0x654, UR5 ;  /* 0x0000065425057896 */ /* 0x000fe20008000005 */
[----:B------:R-:W-:Y:S02]  /*6240*/  LOP3.LUT R55, R60, 0xffff0000, RZ, 0xc0, !PT ;  /* 0xffff00003c377812 */ /* 0x000fe400078ec0ff */
[C---:B------:R-:W-:Y:S02]  /*6250*/  SHF.L.U32 R56, R61.reuse, 0x10, RZ ;  /* 0x000000103d387819 */ /* 0x040fe400000006ff */
[----:B------:R-:W-:Y:S02]  /*6260*/  LOP3.LUT R57, R61, 0xffff0000, RZ, 0xc0, !PT ;  /* 0xffff00003d397812 */ /* 0x000fe400078ec0ff */
[C---:B------:R-:W-:Y:S02]  /*6270*/  SHF.L.U32 R58, R62.reuse, 0x10, RZ ;  /* 0x000000103e3a7819 */ /* 0x040fe400000006ff */
[----:B------:R-:W-:Y:S01]  /*6280*/  LOP3.LUT R59, R62, 0xffff0000, RZ, 0xc0, !PT ;  /* 0xffff00003e3b7812 */ /* 0x000fe200078ec0ff */
[----:B-1----:R-:W-:Y:S01]  /*6290*/  SYNCS.ARRIVE.TRANS64.RED.A1T0 RZ, [UR5], RZ ;  /* 0x000000ffffff79a7 */ /* 0x002fe20008100405 */
[C---:B------:R-:W-:Y:S02]  /*62a0*/  SHF.L.U32 R60, R63.reuse, 0x10, RZ ;  /* 0x000000103f3c7819 */ /* 0x040fe400000006ff */
[----:B------:R-:W-:Y:S02]  /*62b0*/  LOP3.LUT R61, R63, 0xffff0000, RZ, 0xc0, !PT ;  /* 0xffff00003f3d7812 */ /* 0x000fe400078ec0ff */
[C---:B------:R-:W-:Y:S01]  /*62c0*/  SHF.L.U32 R62, R68.reuse, 0x10, RZ ;  /* 0x00000010443e7819 */ /* 0x040fe200000006ff */
[C---:B------:R-:W-:Y:S01]  /*62d0*/  FMUL R4, R47.reuse, R4 ;  /* 0x000000042f047220 */ /* 0x040fe20000400000 */
[C---:B------:R-:W-:Y:S01]  /*62e0*/  FMUL R5, R47.reuse, R5 ;  /* 0x000000052f057220 */ /* 0x040fe20000400000 */
[----:B------:R-:W-:Y:S01]  /*62f0*/  FMUL R6, R47, R6 ;  /* 0x000000062f067220 */ /* 0x000fe20000400000 */
[----:B------:R-:W-:Y:S01]  /*6300*/  LOP3.LUT R63, R68, 0xffff0000, RZ, 0xc0, !PT ;  /* 0xffff0000443f7812 */ /* 0x000fe200078ec0ff */
[C---:B------:R-:W-:Y:S01]  /*6310*/  FFMA R4, R48.reuse, R0, R4 ;  /* 0x0000000030047223 */ /* 0x040fe20000000004 */
[C---:B------:R-:W-:Y:S01]  /*6320*/  FFMA R5, R48.reuse, R2, R5 ;  /* 0x0000000230057223 */ /* 0x040fe20000000005 */
[----:B------:R-:W-:Y:S01]  /*6330*/  SHF.L.U32 R64, R69, 0x10, RZ ;  /* 0x0000001045407819 */ /* 0x000fe200000006ff */
[C---:B------:R-:W-:Y:S01]  /*6340*/  FFMA R6, R48.reuse, R3, R6 ;  /* 0x0000000330067223 */ /* 0x040fe20000000006 */
[----:B------:R-:W-:Y:S01]  /*6350*/  FMUL R7, R47, R7 ;  /* 0x000000072f077220 */ /* 0x000fe20000400000 */
[----:B------:R-:W-:Y:S01]  /*6360*/  LOP3.LUT R65, R69, 0xffff0000, RZ, 0xc0, !PT ;  /* 0xffff000045417812 */ /* 0x000fe200078ec0ff */
[----:B------:R-:W-:Y:S01]  /*6370*/  FMUL R8, R47, R8 ;  /* 0x000000082f087220 */ /* 0x000fe20000400000 */
[----:B------:R-:W-:Y:S01]  /*6380*/  F2FP.BF16.F32.PACK_AB R4, R5, R4 ;  /* 0x000000040504723e */ /* 0x000fe200000010ff */
[C---:B------:R-:W-:Y:S01]  /*6390*/  FFMA R7, R48.reuse, R49, R7 ;  /* 0x0000003130077223 */ /* 0x040fe20000000007 */
[C---:B------:R-:W-:Y:S01]  /*63a0*/  FMUL R9, R47.reuse, R9 ;  /* 0x000000092f097220 */ /* 0x040fe20000400000 */
[----:B------:R-:W-:Y:S01]  /*63b0*/  FFMA R8, R48, R50, R8 ;  /* 0x0000003230087223 */ /* 0x000fe20000000008 */
[----:B------:R-:W-:Y:S01]  /*63c0*/  SHF.L.U32 R66, R70, 0x10, RZ ;  /* 0x0000001046427819 */ /* 0x000fe200000006ff */
[----:B------:R-:W-:Y:S01]  /*63d0*/  FMUL R0, R47, R10 ;  /* 0x0000000a2f007220 */ /* 0x000fe20000400000 */
[----:B------:R-:W-:Y:S01]  /*63e0*/  F2FP.BF16.F32.PACK_AB R5, R7, R6 ;  /* 0x000000060705723e */ /* 0x000fe200000010ff */
[C---:B------:R-:W-:Y:S01]  /*63f0*/  FFMA R9, R48.reuse, R51, R9 ;  /* 0x0000003330097223 */ /* 0x040fe20000000009 */
[C---:B------:R-:W-:Y:S01]  /*6400*/  FMUL R2, R47.reuse, R11 ;  /* 0x0000000b2f027220 */ /* 0x040fe20000400000 */
[----:B------:R-:W-:Y:S01]  /*6410*/  FFMA R0, R48, R52, R0 ;  /* 0x0000003430007223 */ /* 0x000fe20000000000 */
[----:B------:R-:W-:Y:S01]  /*6420*/  LOP3.LUT R67, R70, 0xffff0000, RZ, 0xc0, !PT ;  /* 0xffff000046437812 */ /* 0x000fe200078ec0ff */
[----:B------:R-:W-:Y:S01]  /*6430*/  FMUL R3, R47, R12 ;  /* 0x0000000c2f037220 */ /* 0x000fe20000400000 */
[----:B------:R-:W-:Y:S01]  /*6440*/  F2FP.BF16.F32.PACK_AB R6, R9, R8 ;  /* 0x000000080906723e */ /* 0x000fe200000010ff */
[C---:B------:R-:W-:Y:S01]  /*6450*/  FFMA R2, R48.reuse, R53, R2 ;  /* 0x0000003530027223 */ /* 0x040fe20000000002 */
[----:B------:R-:W-:Y:S01]  /*6460*/  FMUL R10, R47, R13 ;  /* 0x0000000d2f0a7220 */ /* 0x000fe20000400000 */
[----:B------:R-:W-:Y:S01]  /*6470*/  FFMA R3, R48, R54, R3 ;  /* 0x0000003630037223 */ /* 0x000fe20000000003 */
[----:B------:R-:W-:Y:S01]  /*6480*/  SHF.L.U32 R68, R71, 0x10, RZ ;  /* 0x0000001047447819 */ /* 0x000fe200000006ff */
[C---:B------:R-:W-:Y:S01]  /*6490*/  FMUL R11, R47.reuse, R14 ;  /* 0x0000000e2f0b7220 */ /* 0x040fe20000400000 */
[----:B------:R-:W-:Y:S01]  /*64a0*/  F2FP.BF16.F32.PACK_AB R7, R2, R0 ;  /* 0x000000000207723e */ /* 0x000fe200000010ff */
[C---:B------:R-:W-:Y:S01]  /*64b0*/  FFMA R10, R48.reuse, R55, R10 ;  /* 0x00000037300a7223 */ /* 0x040fe2000000000a */
[C---:B------:R-:W-:Y:S01]  /*64c0*/  FMUL R15, R47.reuse, R15 ;  /* 0x0000000f2f0f7220 */ /* 0x040fe20000400000 */
[C---:B------:R-:W-:Y:S01]  /*64d0*/  FMUL R12, R47.reuse, R16 ;  /* 0x000000102f0c7220 */ /* 0x040fe20000400000 */
[----:B------:R-:W-:Y:S01]  /*64e0*/  FMUL R13, R47, R17 ;  /* 0x000000112f0d7220 */ /* 0x000fe20000400000 */
[----:B------:R1:W-:Y:S01]  /*64f0*/  STS.128 [R114], R4 ;  /* 0x0000000472007388 */ /* 0x0003e20000000c00 */
[----:B------:R-:W-:Y:S01]  /*6500*/  LOP3.LUT R69, R71, 0xffff0000, RZ, 0xc0, !PT ;  /* 0xffff000047457812 */ /* 0x000fe200078ec0ff */
[----:B------:R-:W-:Y:S01]  /*6510*/  FFMA R11, R48, R56, R11 ;  /* 0x00000038300b7223 */ /* 0x000fe2000000000b */
[----:B------:R-:W-:Y:S01]  /*6520*/  SHF.L.U32 R70, R76, 0x10, RZ ;  /* 0x000000104c467819 */ /* 0x000fe200000006ff */
[----:B------:R-:W-:Y:S01]  /*6530*/  FFMA R15, R48, R57, R15 ;  /* 0x00000039300f7223 */ /* 0x000fe2000000000f */
[----:B------:R-:W-:Y:S01]  /*6540*/  F2FP.BF16.F32.PACK_AB R8, R10, R3 ;  /* 0x000000030a08723e */ /* 0x000fe200000010ff */
[C---:B------:R-:W-:Y:S01]  /*6550*/  FFMA R12, R48.reuse, R58, R12 ;  /* 0x0000003a300c7223 */ /* 0x040fe2000000000c */
[C---:B------:R-:W-:Y:S01]  /*6560*/  FFMA R13, R48.reuse, R59, R13 ;  /* 0x0000003b300d7223 */ /* 0x040fe2000000000d */
[C---:B------:R-:W-:Y:S01]  /*6570*/  FMUL R14, R47.reuse, R18 ;  /* 0x000000122f0e7220 */ /* 0x040fe20000400000 */
[C---:B------:R-:W-:Y:S01]  /*6580*/  FMUL R19, R47.reuse, R19 ;  /* 0x000000132f137220 */ /* 0x040fe20000400000 */
[C---:B------:R-:W-:Y:S01]  /*6590*/  FMUL R16, R47.reuse, R20 ;  /* 0x000000142f107220 */ /* 0x040fe20000400000 */
[C---:B------:R-:W-:Y:S01]  /*65a0*/  FMUL R17, R47.reuse, R21 ;  /* 0x000000152f117220 */ /* 0x040fe20000400000 */
[C---:B------:R-:W-:Y:S01]  /*65b0*/  FFMA R14, R48.reuse, R60, R14 ;  /* 0x0000003c300e7223 */ /* 0x040fe2000000000e */
        /* <DEDUP_REMOVED lines=8> */
[----:B------:R-:W-:Y:S01]  /*6640*/  FMUL R22, R47, R26 ;  /* 0x0000001a2f167220 */ /* 0x000fe20000400000 */
[----:B------:R-:W-:Y:S01]  /*6650*/  F2FP.BF16.F32.PACK_AB R9, R15, R11 ;  /* 0x0000000b0f09723e */ /* 0x000fe200000010ff */
[C---:B------:R-:W-:Y:S01]  /*6660*/  FFMA R23, R48.reuse, R65, R23 ;  /* 0x0000004130177223 */ /* 0x040fe20000000017 */
[----:B------:R-:W-:Y:S01]  /*6670*/  FMUL R27, R47, R27 ;  /* 0x0000001b2f1b7220 */ /* 0x000fe20000400000 */
[----:B------:R-:W-:Y:S01]  /*6680*/  F2FP.BF16.F32.PACK_AB R10, R13, R12 ;  /* 0x0000000c0d0a723e */ /* 0x000fe200000010ff */
[----:B------:R-:W-:Y:S01]  /*6690*/  FFMA R20, R48, R66, R20 ;  /* 0x0000004230147223 */ /* 0x000fe20000000014 */
[----:B------:R-:W-:Y:S01]  /*66a0*/  F2FP.BF16.F32.PACK_AB R11, R19, R14 ;  /* 0x0000000e130b723e */ /* 0x000fe200000010ff */
[----:B------:R-:W-:Y:S01]  /*66b0*/  FMUL R24, R47, R28 ;  /* 0x0000001c2f187220 */ /* 0x000fe20000400000 */
[----:B------:R-:W-:Y:S01]  /*66c0*/  LOP3.LUT R71, R76, 0xffff0000, RZ, 0xc0, !PT ;  /* 0xffff00004c477812 */ /* 0x000fe200078ec0ff */
[C---:B------:R-:W-:Y:S01]  /*66d0*/  FFMA R21, R48.reuse, R67, R21 ;  /* 0x0000004330157223 */ /* 0x040fe20000000015 */
[----:B------:R-:W-:Y:S01]  /*66e0*/  SHF.L.U32 R72, R77, 0x10, RZ ;  /* 0x000000104d487819 */ /* 0x000fe200000006ff */
[----:B------:R1:W-:Y:S01]  /*66f0*/  STS.128 [R113+0x10], R8 ;  /* 0x0000100871007388 */ /* 0x0003e20000000c00 */
[----:B------:R-:W-:Y:S01]  /*6700*/  FMUL R25, R47, R29 ;  /* 0x0000001d2f197220 */ /* 0x000fe20000400000 */
[C---:B------:R-:W-:Y:S01]  /*6710*/  FFMA R22, R48.reuse, R68, R22 ;  /* 0x0000004430167223 */ /* 0x040fe20000000016 */
[----:B------:R-:W-:Y:S01]  /*6720*/  LOP3.LUT R73, R77, 0xffff0000, RZ, 0xc0, !PT ;  /* 0xffff00004d497812 */ /* 0x000fe200078ec0ff */
[C---:B------:R-:W-:Y:S01]  /*6730*/  FMUL R26, R47.reuse, R30 ;  /* 0x0000001e2f1a7220 */ /* 0x040fe20000400000 */
[----:B------:R-:W-:Y:S01]  /*6740*/  FFMA R27, R48, R69, R27 ;  /* 0x00000045301b7223 */ /* 0x000fe2000000001b */
[----:B------:R-:W-:Y:S01]  /*6750*/  SHF.L.U32 R74, R78, 0x10, RZ ;  /* 0x000000104e4a7819 */ /* 0x000fe200000006ff */
[C---:B------:R-:W-:Y:S01]  /*6760*/  FMUL R31, R47.reuse, R31 ;  /* 0x0000001f2f1f7220 */ /* 0x040fe20000400000 */
[----:B------:R-:W-:Y:S01]  /*6770*/  FFMA R24, R48, R70, R24 ;  /* 0x0000004630187223 */ /* 0x000fe20000000018 */
[----:B------:R-:W-:Y:S01]  /*6780*/  LOP3.LUT R75, R78, 0xffff0000, RZ, 0xc0, !PT ;  /* 0xffff00004e4b7812 */ /* 0x000fe200078ec0ff */
[----:B------:R-:W-:Y:S01]  /*6790*/  FMUL R28, R47, R32 ;  /* 0x000000202f1c7220 */ /* 0x000fe20000400000 */
[C---:B------:R-:W-:Y:S01]  /*67a0*/  FFMA R25, R48.reuse, R71, R25 ;  /* 0x0000004730197223 */ /* 0x040fe20000000019 */
[----:B------:R-:W-:Y:S01]  /*67b0*/  SHF.L.U32 R76, R79, 0x10, RZ ;  /* 0x000000104f4c7819 */ /* 0x000fe200000006ff */
[----:B------:R-:W-:Y:S01]  /*67c0*/  FMUL R29, R47, R33 ;  /* 0x000000212f1d7220 */ /* 0x000fe20000400000 */
[----:B------:R-:W-:Y:S01]  /*67d0*/  F2FP.BF16.F32.PACK_AB R16, R17, R16 ;  /* 0x000000101110723e */ /* 0x000fe200000010ff */
[C---:B------:R-:W-:Y:S01]  /*67e0*/  FFMA R26, R48.reuse, R72, R26 ;  /* 0x00000048301a7223 */ /* 0x040fe2000000001a */
[----:B------:R-:W-:Y:S01]  /*67f0*/  LOP3.LUT R77, R79, 0xffff0000, RZ, 0xc0, !PT ;  /* 0xffff00004f4d7812 */ /* 0x000fe200078ec0ff */
[----:B------:R-:W-:Y:S01]  /*6800*/  FMUL R30, R47, R34 ;  /* 0x000000222f1e7220 */ /* 0x000fe20000400000 */
[----:B------:R-:W-:Y:S01]  /*6810*/  F2FP.BF16.F32.PACK_AB R17, R23, R18 ;  /* 0x000000121711723e */ /* 0x000fe200000010ff */
[C---:B------:R-:W-:Y:S01]  /*6820*/  FFMA R31, R48.reuse, R73, R31 ;  /* 0x00000049301f7223 */ /* 0x040fe2000000001f */
[----:B------:R-:W-:Y:S01]  /*6830*/  FMUL R35, R47, R35 ;  /* 0x000000232f237220 */ /* 0x000fe20000400000 */
[----:B------:R-:W-:Y:S01]  /*6840*/  F2FP.BF16.F32.PACK_AB R18, R21, R20 ;  /* 0x000000141512723e */ /* 0x000fe200000010ff */
[C---:B------:R-:W-:Y:S01]  /*6850*/  FFMA R28, R48.reuse, R74, R28 ;  /* 0x0000004a301c7223 */ /* 0x040fe2000000001c */
[----:B------:R-:W-:Y:S01]  /*6860*/  F2FP.BF16.F32.PACK_AB R19, R27, R22 ;  /* 0x000000161b13723e */ /* 0x000fe200000010ff */
[C---:B------:R-:W-:Y:S01]  /*6870*/  FFMA R29, R48.reuse, R75, R29 ;  /* 0x0000004b301d7223 */ /* 0x040fe2000000001d */
[C---:B------:R-:W-:Y:S01]  /*6880*/  FFMA R30, R48.reuse, R76, R30 ;  /* 0x0000004c301e7223 */ /* 0x040fe2000000001e */
[----:B------:R-:W-:Y:S01]  /*6890*/  FFMA R35, R48, R77, R35 ;  /* 0x0000004d30237223 */ /* 0x000fe20000000023 */
[----:B------:R-:W-:Y:S01]  /*68a0*/  F2FP.BF16.F32.PACK_AB R24, R25, R24 ;  /* 0x000000181918723e */ /* 0x000fe200000010ff */
[----:B------:R1:W-:Y:S01]  /*68b0*/  STS.128 [R112+0x20], R16 ;  /* 0x0000201070007388 */ /* 0x0003e20000000c00 */
[----:B------:R-:W-:Y:S02]  /*68c0*/  F2FP.BF16.F32.PACK_AB R25, R31, R26 ;  /* 0x0000001a1f19723e */ /* 0x000fe400000010ff */
[----:B------:R-:W-:Y:S02]  /*68d0*/  F2FP.BF16.F32.PACK_AB R26, R29, R28 ;  /* 0x0000001c1d1a723e */ /* 0x000fe400000010ff */
[----:B------:R-:W-:Y:S05]  /*68e0*/  F2FP.BF16.F32.PACK_AB R27, R35, R30 ;  /* 0x0000001e231b723e */ /* 0x000fea00000010ff */
[----:B------:R1:W-:Y:S01]  /*68f0*/  STS.128 [R111+0x30], R24 ;  /* 0x000030186f007388 */ /* 0x0003e20000000c00 */
[----:B------:R-:W-:Y:S01]  /*6900*/  @!PT LDS RZ, [RZ] ;  /* 0x00000000fffff984 */ /* 0x000fe20000000800 */
[----:B------:R-:W-:Y:S01]  /*6910*/  @!PT LDS RZ, [RZ] ;  /* 0x00000000fffff984 */ /* 0x000fe20000000800 */
[----:B------:R-:W-:Y:S01]  /*6920*/  @!PT LDS RZ, [RZ] ;  /* 0x00000000fffff984 */ /* 0x000fe20000000800 */
[----:B------:R-:W-:Y:S01]  /*6930*/  @!PT LDS RZ, [RZ] ;  /* 0x00000000fffff984 */ /* 0x000fe20000000800 */
[----:B------:R3:W-:Y:S07]  /*6940*/  MEMBAR.ALL.CTA ;  /* 0x0000000000007992 */ /* 0x0007ee0000008000 */
[----:B---3--:R-:W3:Y:S02]  /*6950*/  FENCE.VIEW.ASYNC.S ;  /* 0x00000000000073c6 */ /* 0x008ee40000000000 */
[----:B---3--:R-:W-:Y:S06]  /*6960*/  BAR.SYNC.DEFER_BLOCKING 0x1, 0x80 ;  /* 0x0042000000007b1d */ /* 0x008fec0000010000 */
[----:B------:R-:W-:Y:S05]  /*6970*/  @P0 BRA `(.L_x_110) ;  /* 0x00000000002c0947 */ /* 0x000fea0003800000 */
[----:B------:R-:W-:Y:S01]  /*6980*/  R2UR UR12, R92 ;  /* 0x000000005c0c72ca */ /* 0x000fe200000e0000 */
[----:B------:R-:W-:Y:S01]  /*6990*/  UIADD3 UR10, UP0, UPT, UR46, 0x680, URZ ;  /* 0x000006802e0a7890 */ /* 0x000fe2000ff1e0ff */
[----:B------:R-:W-:Y:S01]  /*69a0*/  R2UR UR9, R93 ;  /* 0x000000005d0972ca */ /* 0x000fe200000e0000 */
[----:B------:R-:W-:Y:S01]  /*69b0*/  UMOV UR7, UR36 ;  /* 0x0000002400077c82 */ /* 0x000fe20008000000 */
[----:B------:R-:W-:Y:S01]  /*69c0*/  R2UR UR8, R115 ;  /* 0x00000000730872ca */ /* 0x000fe200000e0000 */
[----:B------:R-:W-:Y:S08]  /*69d0*/  UIADD3.X UR11, UPT, UPT, URZ, UR47, URZ, UP0, !UPT ;  /* 0x0000002fff0b7290 */ /* 0x000ff000087fe4ff */
[----:B------:R-:W-:Y:S02]  /*69e0*/  USHF.L.U32 UR5, UR12, 0x5, URZ ;  /* 0x000000050c057899 */ /* 0x000fe400080006ff */
[----:B------:R-:W-:Y:S02]  /*69f0*/  USHF.L.U32 UR6, UR9, 0x7, URZ ;  /* 0x0000000709067899 */ /* 0x000fe400080006ff */
[----:B------:R-:W-:Y:S09]  /*6a00*/  UIADD3 UR4, UPT, UPT, UR42, 0x400, UR8 ;  /* 0x000004002a047890 */ /* 0x000ff2000fffe008 */
[----:B------:R3:W-:Y:S02]  /*6a10*/  UTMASTG.3D [UR4], [UR10] ;  /* 0x000000040a0073b5 */ /* 0x0007e40008010000 */
[----:B---3--:R0:W-:Y:S02]  /*6a20*/  UTMACMDFLUSH ;  /* 0x00000000000079b7 */ /* 0x0081e40000000000 */
.L_x_110:
[----:B------:R-:W-:Y:S05]  /*6a30*/  BSYNC.RECONVERGENT B0 ;  /* 0x0000000000007941 */ /* 0x000fea0003800200 */
.L_x_109:
[----:B------:R-:W-:Y:S04]  /*6a40*/  BSSY.RECONVERGENT B0, `(.L_x_111) ;  /* 0x0000003000007945 */ /* 0x000fe80003800200 */
[----:B------:R-:W-:Y:S05]  /*6a50*/  @P0 BRA `(.L_x_112) ;  /* 0x0000000000040947 */ /* 0x000fea0003800000 */
[----:B------:R-:W-:Y:S04]  /*6a60*/  DEPBAR.LE SB0, 0x0 ;  /* 0x000080000000791a */ /* 0x000fe80000000000 */
.L_x_112:
[----:B------:R-:W-:Y:S05]  /*6a70*/  BSYNC.RECONVERGENT B0 ;  /* 0x0000000000007941 */ /* 0x000fea0003800200 */
.L_x_111:
[----:B------:R-:W-:Y:S01]  /*6a80*/  BAR.SYNC.DEFER_BLOCKING 0x1, 0x80 ;  /* 0x0042000000007b1d */ /* 0x000fe20000010000 */
[----:B------:R-:W-:Y:S01]  /*6a90*/  UIADD3 UR43, UPT, UPT, UR43, 0x1, URZ ;  /* 0x000000012b2b7890 */ /* 0x000fe2000fffe0ff */
[----:B------:R-:W-:Y:S02]  /*6aa0*/  IADD3 R45, PT, PT, R45, 0x1, RZ ;  /* 0x000000012d2d7810 */ /* 0x000fe40007ffe0ff */
[----:B------:R-:W-:Y:S01]  /*6ab0*/  IADD3 R101, PT, PT, R101, 0x1, RZ ;  /* 0x0000000165657810 */ /* 0x000fe20007ffe0ff */
[----:B------:R-:W-:Y:S09]  /*6ac0*/  UISETP.NE.AND UP0, UPT, UR43, URZ, UPT ;  /* 0x000000ff2b00728c */ /* 0x000ff2000bf05270 */
[----:B------:R-:W-:Y:S05]  /*6ad0*/  BRA.U !UP0, `(.L_x_113) ;  /* 0x0000000108287547 */ /* 0x000fea000b800000 */
[----:B------:R-:W-:Y:S01]  /*6ae0*/  ISETP.NE.AND P0, PT, R117, RZ, PT ;  /* 0x000000ff7500720c */ /* 0x000fe20003f05270 */
[----:B------:R-:W-:Y:S11]  /*6af0*/  IMAD.U32 R0, RZ, RZ, UR37 ;  /* 0x00000025ff007e24 */ /* 0x000ff6000f8e00ff */
[----:B------:R-:W-:Y:S01]  /*6b00*/  @!UPT UIADD3 URZ, UPT, UPT, URZ, URZ, URZ ;  /* 0x000000fffffff290 */ /* 0x000fe2000fffe0ff */
[C---:B------:R-:W-:Y:S01]  /*6b10*/  @P0 LEA R2, R100.reuse, UR42, 0x3 ;  /* 0x0000002a64020c11 */ /* 0x040fe2000f8e18ff */
[----:B------:R-:W-:Y:S04]  /*6b20*/  VIADD R100, R100, 0x1 ;  /* 0x0000000164647836 */ /* 0x000fe80000000000 */
[----:B------:R-:W-:Y:S05]  /*6b30*/  @P0 VIADD R2, R2, 0x150 ;  /* 0x0000015002020836 */ /* 0x000fea0000000000 */
[----:B------:R-:W-:Y:S04]  /*6b40*/  @P0 PRMT R0, R0, 0x654, R2 ;  /* 0x0000065400000816 */ /* 0x000fe80000000002 */
[----:B------:R3:W-:Y:S01]  /*6b50*/  @P0 SYNCS.ARRIVE.TRANS64.RED.A1T0 RZ, [R0+URZ], RZ ;  /* 0x000000ff00ff09a7 */ /* 0x0007e200081004ff */
[C---:B------:R-:W-:Y:S04]  /*6b60*/  ISETP.NE.AND P0, PT, R100.reuse, 0x2, PT ;  /* 0x000000026400780c */ /* 0x040fe80003f05270 */
[----:B------:R-:W-:Y:S09]  /*6b70*/  SEL R100, R100, RZ, P0 ;  /* 0x000000ff64647207 */ /* 0x000ff20000000000 */
.L_x_113:
[----:B------:R-:W-:Y:S01]  /*6b80*/  ISETP.NE.AND P3, PT, R110, RZ, PT ;  /* 0x000000ff6e00720c */ /* 0x000fe20003f65270 */
[----:B------:R-:W-:Y:S01]  /*6b90*/  IMAD.IADD R92, R43, 0x1, R90 ;  /* 0x000000012b5c7824 */ /* 0x000fe200078e025a */
[----:B------:R-:W-:Y:S01]  /*6ba0*/  ISETP.NE.AND P0, PT, R116, 0x2, PT ;  /* 0x000000027400780c */ /* 0x000fe20003f05270 */
[----:B------:R-:W-:Y:S01]  /*6bb0*/  IMAD.IADD R93, R44, 0x1, R91 ;  /* 0x000000012c5d7824 */ /* 0x000fe200078e025b */
[----:B------:R-:W-:Y:S02]  /*6bc0*/  ISETP.NE.AND P1, PT, R45, 0x4, PT ;  /* 0x000000042d00780c */ /* 0x000fe40003f25270 */
[----:B------:R-:W-:Y:S02]  /*6bd0*/  ISETP.NE.AND P2, PT, R101, 0x2, PT ;  /* 0x000000026500780c */ /* 0x000fe40003f45270 */
[----:B------:R-:W-:Y:S02]  /*6be0*/  SEL R3, RZ, 0x1, P0 ;  /* 0x00000001ff037807 */ /* 0x000fe40000000000 */
[----:B------:R-:W-:Y:S02]  /*6bf0*/  SEL R2, RZ, 0x1, P1 ;  /* 0x00000001ff027807 */ /* 0x000fe40000800000 */
[----:B---3--:R-:W-:Y:S02]  /*6c00*/  SEL R0, RZ, 0x1, P2 ;  /* 0x00000001ff007807 */ /* 0x008fe40001000000 */
[----:B------:R-:W-:Y:S02]  /*6c10*/  @P3 R2UR UR36, R99 ;  /* 0x00000000632432ca */ /* 0x000fe400000e0000 */
[----:B------:R-:W-:Y:S02]  /*6c20*/  LOP3.LUT R102, R102, R3, RZ, 0x3c, !PT ;  /* 0x0000000366667212 */ /* 0x000fe400078e3cff */
[----:B------:R-:W-:Y:S02]  /*6c30*/  LOP3.LUT R103, R103, R2, RZ, 0x3c, !PT ;  /* 0x0000000267677212 */ /* 0x000fe400078e3cff */
[----:B------:R-:W-:Y:S02]  /*6c40*/  LOP3.LUT R104, R104, R0, RZ, 0x3c, !PT ;  /* 0x0000000068687212 */ /* 0x000fe400078e3cff */
[----:B------:R-:W-:Y:S02]  /*6c50*/  SEL R116, R116, RZ, P0 ;  /* 0x000000ff74747207 */ /* 0x000fe40000000000 */
[----:B------:R-:W-:Y:S02]  /*6c60*/  SEL R45, R45, RZ, P1 ;  /* 0x000000ff2d2d7207 */ /* 0x000fe40000800000 */
[----:B------:R-:W-:Y:S01]  /*6c70*/  SEL R101, R101, RZ, P2 ;  /* 0x000000ff65657207 */ /* 0x000fe20001000000 */
[----:B------:R-:W-:Y:S06]  /*6c80*/  @P3 BRA `(.L_x_114) ;  /* 0xffffffe400803947 */ /* 0x000fec000383ffff */
[----:B------:R-:W-:-:S09]  /*6c90*/  UISETP.NE.AND UP0, UPT, UR45, URZ, UPT ;  /* 0x000000ff2d00728c */ /* 0x000fd2000bf05270 */
[----:B------:R-:W-:Y:S05]  /*6ca0*/  BRA.U !UP0, `(.L_x_115) ;  /* 0x0000000108487547 */ /* 0x000fea000b800000 */
[----:B------:R-:W3:Y:S02]  /*6cb0*/  LDCU.64 UR4, c[0x0][0x890] ;  /* 0x00011200ff0477ac */ /* 0x000ee40008000a00 */
[----:B---3--:R-:W-:-:S04]  /*6cc0*/  UISETP.NE.U32.AND UP0, UPT, UR4, URZ, UPT ;  /* 0x000000ff0400728c */ /* 0x008fc8000bf05070 */
[----:B------:R-:W-:-:S09]  /*6cd0*/  UISETP.NE.AND.EX UP0, UPT, UR5, URZ, UPT, UP0 ;  /* 0x000000ff0500728c */ /* 0x000fd2000bf05300 */
[----:B------:R-:W-:Y:S05]  /*6ce0*/  BRA.U UP0, `(.L_x_116) ;  /* 0x00000001000c7547 */ /* 0x000fea000b800000 */
[----:B------:R-:W-:-:S13]  /*6cf0*/  FSETP.NEU.AND P0, PT, R48, RZ, PT ;  /* 0x000000ff3000720b */ /* 0x000fda0003f0d000 */
[----:B------:R-:W-:Y:S05]  /*6d00*/  @!P0 EXIT ;  /* 0x000000000000894d */ /* 0x000fea0003800000 */
[----:B------:R-:W-:Y:S05]  /*6d10*/  BRA `(.L_x_115) ;  /* 0x00000000002c7947 */ /* 0x000fea0003800000 */
.L_x_116:
[----:B------:R-:W-:Y:S01]  /*6d20*/  LOP3.LUT P0, RZ, R94, 0xff, RZ, 0xc0, !PT ;  /* 0x000000ff5eff7812 */ /* 0x000fe2000780c0ff */
[----:B------:R-:W-:-:S12]  /*6d30*/  BSSY.RECONVERGENT B0, `(.L_x_115) ;  /* 0x0000009000007945 */ /* 0x000fd80003800200 */
[----:B------:R-:W-:Y:S05]  /*6d40*/  @P0 BRA `(.L_x_117) ;  /* 0x0000000000140947 */ /* 0x000fea0003800000 */
[----:B------:R-:W3:Y:S02]  /*6d50*/  LDCU.64 UR4, c[0x0][0x888] ;  /* 0x00011100ff0477ac */ /* 0x000ee40008000a00 */
[----:B---3--:R-:W-:-:S04]  /*6d60*/  ISETP.NE.U32.AND P0, PT, RZ, UR4, PT ;  /* 0x00000004ff007c0c */ /* 0x008fc8000bf05070 */
[----:B------:R-:W-:-:S13]  /*6d70*/  ISETP.NE.AND.EX P0, PT, RZ, UR5, PT, P0 ;  /* 0x00000005ff007c0c */ /* 0x000fda000bf05300 */
[----:B------:R-:W-:Y:S05]  /*6d80*/  @!P0 EXIT ;  /* 0x000000000000894d */ /* 0x000fea0003800000 */
[----:B------:R-:W-:Y:S05]  /*6d90*/  BRA `(.L_x_118) ;  /* 0x0000000000087947 */ /* 0x000fea0003800000 */
.L_x_117:
[----:B------:R-:W-:-:S13]  /*6da0*/  FSETP.NEU.AND P0, PT, R48, RZ, PT ;  /* 0x000000ff3000720b */ /* 0x000fda0003f0d000 */
[----:B------:R-:W-:Y:S05]  /*6db0*/  @!P0 EXIT ;  /* 0x000000000000894d */ /* 0x000fea0003800000 */
.L_x_118:
[----:B------:R-:W-:Y:S05]  /*6dc0*/  BSYNC.RECONVERGENT B0 ;  /* 0x0000000000007941 */ /* 0x000fea0003800200 */
.L_x_115:
[----:B------:R-:W-:-:S04]  /*6dd0*/  DEPBAR.LE SB0, 0x0 ;  /* 0x000080000000791a */ /* 0x000fc80000000000 */
[----:B------:R-:W-:Y:S05]  /*6de0*/  EXIT ;  /* 0x000000000000794d */ /* 0x000fea0003800000 */
.L_x_20:
[----:B--2---:R2:W1:Y:S02]  /*6df0*/  SYNCS.PHASECHK.TRANS64.TRYWAIT P0, [R2+URZ+0x1e0], R3 ;  /* 0x0001e003020075a7 */ /* 0x00446400080011ff */
[----:B-1----:R-:W-:Y:S05]  /*6e00*/  @!P0 NANOSLEEP.SYNCS 0x989680 ;  /* 0x009896800000895d */ /* 0x002fea0003900000 */
[----:B------:R-:W1:Y:S02]  /*6e10*/  @!P0 SYNCS.PHASECHK.TRANS64 P0, [R2+URZ+0x1e0], R3 ;  /* 0x0001e003020085a7 */ /* 0x000e6400080010ff */
[----:B-1----:R-:W-:Y:S05]  /*6e20*/  @!P0 BRA `(.L_x_20) ;  /* 0xfffffffc00f08947 */ /* 0x002fea000383ffff */
[----:B------:R-:W-:Y:S05]  /*6e30*/  BRA `(.L_x_119) ;  /* 0xffffffa800647947 */ /* 0x000fea000383ffff */
.L_x_23:
[----:B-1----:R-:W-:-:S07]  /*6e40*/  MOV R2, UR33 ;  /* 0x0000002100027c02 */ /* 0x002fce0008000f00 */
.L_x_120:
[----:B-1----:R1:W2:Y:S02]  /*6e50*/  SYNCS.PHASECHK.TRANS64.TRYWAIT P0, [R2+URZ+0xa0], R4 ;  /* 0x0000a004020075a7 */ /* 0x0022a400080011ff */
[----:B--2---:R-:W-:Y:S05]  /*6e60*/  @!P0 NANOSLEEP.SYNCS 0x989680 ;  /* 0x009896800000895d */ /* 0x004fea0003900000 */
[----:B------:R-:W2:Y:S02]  /*6e70*/  @!P0 SYNCS.PHASECHK.TRANS64 P0, [R2+URZ+0xa0], R4 ;  /* 0x0000a004020085a7 */ /* 0x000ea400080010ff */
[----:B--2---:R-:W-:Y:S05]  /*6e80*/  @!P0 BRA `(.L_x_120) ;  /* 0xfffffffc00f08947 */ /* 0x004fea000383ffff */
[----:B------:R-:W-:Y:S05]  /*6e90*/  BRA `(.L_x_22) ;  /* 0xffffffa800b47947 */ /* 0x000fea000383ffff */
.L_x_29:
[----:B-1----:R-:W-:-:S07]  /*6ea0*/  MOV R2, UR17 ;  /* 0x0000001100027c02 */ /* 0x002fce0008000f00 */
.L_x_121:
[----:B-1----:R1:W2:Y:S02]  /*6eb0*/  SYNCS.PHASECHK.TRANS64.TRYWAIT P0, [R2+URZ+0xa0], R4 ;  /* 0x0000a004020075a7 */ /* 0x0022a400080011ff */
[----:B--2---:R-:W-:Y:S05]  /*6ec0*/  @!P0 NANOSLEEP.SYNCS 0x989680 ;  /* 0x009896800000895d */ /* 0x004fea0003900000 */
[----:B------:R-:W2:Y:S02]  /*6ed0*/  @!P0 SYNCS.PHASECHK.TRANS64 P0, [R2+URZ+0xa0], R4 ;  /* 0x0000a004020085a7 */ /* 0x000ea400080010ff */
[----:B--2---:R-:W-:Y:S05]  /*6ee0*/  @!P0 BRA `(.L_x_121) ;  /* 0xfffffffc00f08947 */ /* 0x004fea000383ffff */
[----:B------:R-:W-:Y:S05]  /*6ef0*/  BRA `(.L_x_28) ;  /* 0xffffffac005c7947 */ /* 0x000fea000383ffff */
.L_x_33:
[----:B-1----:R1:W2:Y:S02]  /*6f00*/  SYNCS.PHASECHK.TRANS64.TRYWAIT P0, [R2+URZ+0x170], R3 ;  /* 0x00017003020075a7 */ /* 0x0022a400080011ff */
[----:B--2---:R-:W-:Y:S05]  /*6f10*/  @!P0 NANOSLEEP.SYNCS 0x989680 ;  /* 0x009896800000895d */ /* 0x004fea0003900000 */
[----:B------:R-:W2:Y:S02]  /*6f20*/  @!P0 SYNCS.PHASECHK.TRANS64 P0, [R2+URZ+0x170], R3 ;  /* 0x00017003020085a7 */ /* 0x000ea400080010ff */
[----:B--2---:R-:W-:Y:S05]  /*6f30*/  @!P0 BRA `(.L_x_33) ;  /* 0xfffffffc00f08947 */ /* 0x004fea000383ffff */
[----:B------:R-:W-:Y:S05]  /*6f40*/  BRA `(.L_x_122) ;  /* 0xffffffac00ec7947 */ /* 0x000fea000383ffff */
.L_x_37:
[----:B----4-:R-:W-:-:S07]  /*6f50*/  MOV R0, UR5 ;  /* 0x0000000500007c02 */ /* 0x010fce0008000f00 */
.L_x_123:
[----:B-1----:R1:W2:Y:S02]  /*6f60*/  SYNCS.PHASECHK.TRANS64.TRYWAIT P0, [R0+URZ], R2 ;  /* 0x00000002000075a7 */ /* 0x0022a400080011ff */
[----:B--2---:R-:W-:Y:S05]  /*6f70*/  @!P0 NANOSLEEP.SYNCS 0x989680 ;  /* 0x009896800000895d */ /* 0x004fea0003900000 */
[----:B------:R-:W2:Y:S02]  /*6f80*/  @!P0 SYNCS.PHASECHK.TRANS64 P0, [R0+URZ], R2 ;  /* 0x00000002000085a7 */ /* 0x000ea400080010ff */
[----:B--2---:R-:W-:Y:S05]  /*6f90*/  @!P0 BRA `(.L_x_123) ;  /* 0xfffffffc00f08947 */ /* 0x004fea000383ffff */
[----:B------:R-:W-:Y:S05]  /*6fa0*/  BRA `(.L_x_124) ;  /* 0xffffffb4005c7947 */ /* 0x000fea000383ffff */
.L_x_38:
[----:B----4-:R-:W-:-:S07]  /*6fb0*/  MOV R0, UR5 ;  /* 0x0000000500007c02 */ /* 0x010fce0008000f00 */
.L_x_125:
[----:B-1----:R1:W2:Y:S02]  /*6fc0*/  SYNCS.PHASECHK.TRANS64.TRYWAIT P0, [R0+URZ], R3 ;  /* 0x00000003000075a7 */ /* 0x0022a400080011ff */
[----:B--2---:R-:W-:Y:S05]  /*6fd0*/  @!P0 NANOSLEEP.SYNCS 0x989680 ;  /* 0x009896800000895d */ /* 0x004fea0003900000 */
[----:B------:R-:W2:Y:S02]  /*6fe0*/  @!P0 SYNCS.PHASECHK.TRANS64 P0, [R0+URZ], R3 ;  /* 0x00000003000085a7 */ /* 0x000ea400080010ff */
[----:B--2---:R-:W-:Y:S05]  /*6ff0*/  @!P0 BRA `(.L_x_125) ;  /* 0xfffffffc00f08947 */ /* 0x004fea000383ffff */
[----:B------:R-:W-:Y:S05]  /*7000*/  BRA `(.L_x_126) ;  /* 0xffffffb400687947 */ /* 0x000fea000383ffff */
.L_x_39:
[----:B----4-:R-:W-:-:S07]  /*7010*/  MOV R0, UR5 ;  /* 0x0000000500007c02 */ /* 0x010fce0008000f00 */
.L_x_127:
[----:B-1----:R1:W2:Y:S02]  /*7020*/  SYNCS.PHASECHK.TRANS64.TRYWAIT P0, [R0+URZ], R3 ;  /* 0x00000003000075a7 */ /* 0x0022a400080011ff */
[----:B--2---:R-:W-:Y:S05]  /*7030*/  @!P0 NANOSLEEP.SYNCS 0x989680 ;  /* 0x009896800000895d */ /* 0x004fea0003900000 */
[----:B------:R-:W2:Y:S02]  /*7040*/  @!P0 SYNCS.PHASECHK.TRANS64 P0, [R0+URZ], R3 ;  /* 0x00000003000085a7 */ /* 0x000ea400080010ff */
[----:B--2---:R-:W-:Y:S05]  /*7050*/  @!P0 BRA `(.L_x_127) ;  /* 0xfffffffc00f08947 */ /* 0x004fea000383ffff */
[----:B------:R-:W-:Y:S05]  /*7060*/  BRA `(.L_x_128) ;  /* 0xffffffb400747947 */ /* 0x000fea000383ffff */
.L_x_40:
[----:B----4-:R-:W-:-:S07]  /*7070*/  MOV R0, UR5 ;  /* 0x0000000500007c02 */ /* 0x010fce0008000f00 */
.L_x_129:
[----:B-1----:R1:W2:Y:S02]  /*7080*/  SYNCS.PHASECHK.TRANS64.TRYWAIT P0, [R0+URZ], R3 ;  /* 0x00000003000075a7 */ /* 0x0022a400080011ff */
[----:B--2---:R-:W-:Y:S05]  /*7090*/  @!P0 NANOSLEEP.SYNCS 0x989680 ;  /* 0x009896800000895d */ /* 0x004fea0003900000 */
[----:B------:R-:W2:Y:S02]  /*70a0*/  @!P0 SYNCS.PHASECHK.TRANS64 P0, [R0+URZ], R3 ;  /* 0x00000003000085a7 */ /* 0x000ea400080010ff */
[----:B--2---:R-:W-:Y:S05]  /*70b0*/  @!P0 BRA `(.L_x_129) ;  /* 0xfffffffc00f08947 */ /* 0x004fea000383ffff */
[----:B------:R-:W-:Y:S05]  /*70c0*/  BRA `(.L_x_130) ;  /* 0xffffffb400807947 */ /* 0x000fea000383ffff */
.L_x_41:
[----:B----4-:R-:W-:-:S07]  /*70d0*/  MOV R0, UR5 ;  /* 0x0000000500007c02 */ /* 0x010fce0008000f00 */
.L_x_131:
[----:B-1----:R1:W2:Y:S02]  /*70e0*/  SYNCS.PHASECHK.TRANS64.TRYWAIT P0, [R0+URZ], R3 ;  /* 0x00000003000075a7 */ /* 0x0022a400080011ff */
[----:B--2---:R-:W-:Y:S05]  /*70f0*/  @!P0 NANOSLEEP.SYNCS 0x989680 ;  /* 0x009896800000895d */ /* 0x004fea0003900000 */
[----:B------:R-:W2:Y:S02]  /*7100*/  @!P0 SYNCS.PHASECHK.TRANS64 P0, [R0+URZ], R3 ;  /* 0x00000003000085a7 */ /* 0x000ea400080010ff */
[----:B--2---:R-:W-:Y:S05]  /*7110*/  @!P0 BRA `(.L_x_131) ;  /* 0xfffffffc00f08947 */ /* 0x004fea000383ffff */
[----:B------:R-:W-:Y:S05]  /*7120*/  BRA `(.L_x_132) ;  /* 0xffffffb4008c7947 */ /* 0x000fea000383ffff */
.L_x_42:
[----:B----4-:R-:W-:-:S07]  /*7130*/  MOV R0, UR5 ;  /* 0x0000000500007c02 */ /* 0x010fce0008000f00 */
.L_x_133:
[----:B-1----:R1:W2:Y:S02]  /*7140*/  SYNCS.PHASECHK.TRANS64.TRYWAIT P0, [R0+URZ], R3 ;  /* 0x00000003000075a7 */ /* 0x0022a400080011ff */
[----:B--2---:R-:W-:Y:S05]  /*7150*/  @!P0 NANOSLEEP.SYNCS 0x989680 ;  /* 0x009896800000895d */ /* 0x004fea0003900000 */
[----:B------:R-:W2:Y:S02]  /*7160*/  @!P0 SYNCS.PHASECHK.TRANS64 P0, [R0+URZ], R3 ;  /* 0x00000003000085a7 */ /* 0x000ea400080010ff */
[----:B--2---:R-:W-:Y:S05]  /*7170*/  @!P0 BRA `(.L_x_133) ;  /* 0xfffffffc00f08947 */ /* 0x004fea000383ffff */
[----:B------:R-:W-:Y:S05]  /*7180*/  BRA `(.L_x_134) ;  /* 0xffffffb400987947 */ /* 0x000fea000383ffff */
.L_x_43:
[----:B----4-:R-:W-:-:S07]  /*7190*/  MOV R0, UR5 ;  /* 0x0000000500007c02 */ /* 0x010fce0008000f00 */
.L_x_135:
[----:B-1----:R1:W2:Y:S02]  /*71a0*/  SYNCS.PHASECHK.TRANS64.TRYWAIT P0, [R0+URZ], R3 ;  /* 0x00000003000075a7 */ /* 0x0022a400080011ff */
[----:B--2---:R-:W-:Y:S05]  /*71b0*/  @!P0 NANOSLEEP.SYNCS 0x989680 ;  /* 0x009896800000895d */ /* 0x004fea0003900000 */
[----:B------:R-:W2:Y:S02]  /*71c0*/  @!P0 SYNCS.PHASECHK.TRANS64 P0, [R0+URZ], R3 ;  /* 0x00000003000085a7 */ /* 0x000ea400080010ff */
[----:B--2---:R-:W-:Y:S05]  /*71d0*/  @!P0 BRA `(.L_x_135) ;  /* 0xfffffffc00f08947 */ /* 0x004fea000383ffff */
[----:B------:R-:W-:Y:S05]  /*71e0*/  BRA `(.L_x_136) ;  /* 0xffffffb400a47947 */ /* 0x000fea000383ffff */
.L_x_44:
[----:B----4-:R-:W-:-:S07]  /*71f0*/  MOV R0, UR5 ;  /* 0x0000000500007c02 */ /* 0x010fce0008000f00 */
.L_x_137:
[----:B-1----:R1:W2:Y:S02]  /*7200*/  SYNCS.PHASECHK.TRANS64.TRYWAIT P0, [R0+URZ], R3 ;  /* 0x00000003000075a7 */ /* 0x0022a400080011ff */
[----:B--2---:R-:W-:Y:S05]  /*7210*/  @!P0 NANOSLEEP.SYNCS 0x989680 ;  /* 0x009896800000895d */ /* 0x004fea0003900000 */
[----:B------:R-:W2:Y:S02]  /*7220*/  @!P0 SYNCS.PHASECHK.TRANS64 P0, [R0+URZ], R3 ;  /* 0x00000003000085a7 */ /* 0x000ea400080010ff */
[----:B--2---:R-:W-:Y:S05]  /*7230*/  @!P0 BRA `(.L_x_137) ;  /* 0xfffffffc00f08947 */ /* 0x004fea000383ffff */
[----:B------:R-:W-:Y:S05]  /*7240*/  BRA `(.L_x_138) ;  /* 0xffffffb400b07947 */ /* 0x000fea000383ffff */
.L_x_45:
[----:B----4-:R-:W-:-:S07]  /*7250*/  MOV R0, UR5 ;  /* 0x0000000500007c02 */ /* 0x010fce0008000f00 */
.L_x_139:
[----:B-1----:R1:W2:Y:S02]  /*7260*/  SYNCS.PHASECHK.TRANS64.TRYWAIT P0, [R0+URZ], R3 ;  /* 0x00000003000075a7 */ /* 0x0022a400080011ff */
[----:B--2---:R-:W-:Y:S05]  /*7270*/  @!P0 NANOSLEEP.SYNCS 0x989680 ;  /* 0x009896800000895d */ /* 0x004fea0003900000 */
[----:B------:R-:W2:Y:S02]  /*7280*/  @!P0 SYNCS.PHASECHK.TRANS64 P0, [R0+URZ], R3 ;  /* 0x00000003000085a7 */ /* 0x000ea400080010ff */
[----:B--2---:R-:W-:Y:S05]  /*7290*/  @!P0 BRA `(.L_x_139) ;  /* 0xfffffffc00f08947 */ /* 0x004fea000383ffff */
[----:B------:R-:W-:Y:S05]  /*72a0*/  BRA `(.L_x_140) ;  /* 0xffffffb400bc7947 */ /* 0x000fea000383ffff */
.L_x_46:
[----:B----4-:R-:W-:-:S07]  /*72b0*/  MOV R0, UR5 ;  /* 0x0000000500007c02 */ /* 0x010fce0008000f00 */
.L_x_141:
[----:B-1----:R1:W2:Y:S02]  /*72c0*/  SYNCS.PHASECHK.TRANS64.TRYWAIT P0, [R0+URZ], R3 ;  /* 0x00000003000075a7 */ /* 0x0022a400080011ff */
[----:B--2---:R-:W-:Y:S05]  /*72d0*/  @!P0 NANOSLEEP.SYNCS 0x989680 ;  /* 0x009896800000895d */ /* 0x004fea0003900000 */
[----:B------:R-:W2:Y:S02]  /*72e0*/  @!P0 SYNCS.PHASECHK.TRANS64 P0, [R0+URZ], R3 ;  /* 0x00000003000085a7 */ /* 0x000ea400080010ff */
[----:B--2---:R-:W-:Y:S05]  /*72f0*/  @!P0 BRA `(.L_x_141) ;  /* 0xfffffffc00f08947 */ /* 0x004fea000383ffff */
[----:B------:R-:W-:Y:S05]  /*7300*/  BRA `(.L_x_142) ;  /* 0xffffffb400c87947 */ /* 0x000fea000383ffff */
.L_x_47:
[----:B----4-:R-:W-:-:S07]  /*7310*/  MOV R0, UR5 ;  /* 0x0000000500007c02 */ /* 0x010fce0008000f00 */
.L_x_143:
[----:B-1----:R1:W2:Y:S02]  /*7320*/  SYNCS.PHASECHK.TRANS64.TRYWAIT P0, [R0+URZ], R3 ;  /* 0x00000003000075a7 */ /* 0x0022a400080011ff */
[----:B--2---:R-:W-:Y:S05]  /*7330*/  @!P0 NANOSLEEP.SYNCS 0x989680 ;  /* 0x009896800000895d */ /* 0x004fea0003900000 */
[----:B------:R-:W2:Y:S02]  /*7340*/  @!P0 SYNCS.PHASECHK.TRANS64 P0, [R0+URZ], R3 ;  /* 0x00000003000085a7 */ /* 0x000ea400080010ff */
[----:B--2---:R-:W-:Y:S05]  /*7350*/  @!P0 BRA `(.L_x_143) ;  /* 0xfffffffc00f08947 */ /* 0x004fea000383ffff */
[----:B------:R-:W-:Y:S05]  /*7360*/  BRA `(.L_x_144) ;  /* 0xffffffb400d47947 */ /* 0x000fea000383ffff */
.L_x_48:
[----:B----4-:R-:W-:-:S07]  /*7370*/  MOV R0, UR5 ;  /* 0x0000000500007c02 */ /* 0x010fce0008000f00 */
.L_x_145:
[----:B-1----:R1:W2:Y:S02]  /*7380*/  SYNCS.PHASECHK.TRANS64.TRYWAIT P0, [R0+URZ], R3 ;  /* 0x00000003000075a7 */ /* 0x0022a400080011ff */
[----:B--2---:R-:W-:Y:S05]  /*7390*/  @!P0 NANOSLEEP.SYNCS 0x989680 ;  /* 0x009896800000895d */ /* 0x004fea0003900000 */
[----:B------:R-:W2:Y:S02]  /*73a0*/  @!P0 SYNCS.PHASECHK.TRANS64 P0, [R0+URZ], R3 ;  /* 0x00000003000085a7 */ /* 0x000ea400080010ff */
[----:B--2---:R-:W-:Y:S05]  /*73b0*/  @!P0 BRA `(.L_x_145) ;  /* 0xfffffffc00f08947 */ /* 0x004fea000383ffff */
[----:B------:R-:W-:Y:S05]  /*73c0*/  BRA `(.L_x_146) ;  /* 0xffffffb400e07947 */ /* 0x000fea000383ffff */
.L_x_49:
[----:B----4-:R-:W-:-:S07]  /*73d0*/  MOV R0, UR5 ;  /* 0x0000000500007c02 */ /* 0x010fce0008000f00 */
.L_x_147:
[----:B-1----:R1:W2:Y:S02]  /*73e0*/  SYNCS.PHASECHK.TRANS64.TRYWAIT P0, [R0+URZ], R3 ;  /* 0x00000003000075a7 */ /* 0x0022a400080011ff */
[----:B--2---:R-:W-:Y:S05]  /*73f0*/  @!P0 NANOSLEEP.SYNCS 0x989680 ;  /* 0x009896800000895d */ /* 0x004fea0003900000 */
[----:B------:R-:W2:Y:S02]  /*7400*/  @!P0 SYNCS.PHASECHK.TRANS64 P0, [R0+URZ], R3 ;  /* 0x00000003000085a7 */ /* 0x000ea400080010ff */
[----:B--2---:R-:W-:Y:S05]  /*7410*/  @!P0 BRA `(.L_x_147) ;  /* 0xfffffffc00f08947 */ /* 0x004fea000383ffff */
[----:B------:R-:W-:Y:S05]  /*7420*/  BRA `(.L_x_148) ;  /* 0xffffffb400ec7947 */ /* 0x000fea000383ffff */
.L_x_50:
[----:B----4-:R-:W-:-:S07]  /*7430*/  MOV R0, UR5 ;  /* 0x0000000500007c02 */ /* 0x010fce0008000f00 */
.L_x_149:
[----:B-1----:R1:W2:Y:S02]  /*7440*/  SYNCS.PHASECHK.TRANS64.TRYWAIT P0, [R0+URZ], R3 ;  /* 0x00000003000075a7 */ /* 0x0022a400080011ff */
[----:B--2---:R-:W-:Y:S05]  /*7450*/  @!P0 NANOSLEEP.SYNCS 0x989680 ;  /* 0x009896800000895d */ /* 0x004fea0003900000 */
[----:B------:R-:W2:Y:S02]  /*7460*/  @!P0 SYNCS.PHASECHK.TRANS64 P0, [R0+URZ], R3 ;  /* 0x00000003000085a7 */ /* 0x000ea400080010ff */
[----:B--2---:R-:W-:Y:S05]  /*7470*/  @!P0 BRA `(.L_x_149) ;  /* 0xfffffffc00f08947 */ /* 0x004fea000383ffff */
[----:B------:R-:W-:Y:S05]  /*7480*/  BRA `(.L_x_150) ;  /* 0xffffffb400f87947 */ /* 0x000fea000383ffff */
.L_x_51:
[----:B----4-:R-:W-:-:S07]  /*7490*/  MOV R0, UR5 ;  /* 0x0000000500007c02 */ /* 0x010fce0008000f00 */
.L_x_151:
[----:B-1----:R1:W2:Y:S02]  /*74a0*/  SYNCS.PHASECHK.TRANS64.TRYWAIT P0, [R0+URZ], R3 ;  /* 0x00000003000075a7 */ /* 0x0022a400080011ff */
[----:B--2---:R-:W-:Y:S05]  /*74b0*/  @!P0 NANOSLEEP.SYNCS 0x989680 ;  /* 0x009896800000895d */ /* 0x004fea0003900000 */
[----:B------:R-:W2:Y:S02]  /*74c0*/  @!P0 SYNCS.PHASECHK.TRANS64 P0, [R0+URZ], R3 ;  /* 0x00000003000085a7 */ /* 0x000ea400080010ff */
[----:B--2---:R-:W-:Y:S05]  /*74d0*/  @!P0 BRA `(.L_x_151) ;  /* 0xfffffffc00f08947 */ /* 0x004fea000383ffff */
[----:B------:R-:W-:Y:S05]  /*74e0*/  BRA `(.L_x_152) ;  /* 0xffffffb800047947 */ /* 0x000fea000383ffff */
.L_x_52:
[----:B----4-:R-:W-:-:S07]  /*74f0*/  MOV R0, UR5 ;  /* 0x0000000500007c02 */ /* 0x010fce0008000f00 */
.L_x_153:
[----:B-1----:R1:W2:Y:S02]  /*7500*/  SYNCS.PHASECHK.TRANS64.TRYWAIT P0, [R0+URZ], R3 ;  /* 0x00000003000075a7 */ /* 0x0022a400080011ff */
[----:B--2---:R-:W-:Y:S05]  /*7510*/  @!P0 NANOSLEEP.SYNCS 0x989680 ;  /* 0x009896800000895d */ /* 0x004fea0003900000 */
[----:B------:R-:W2:Y:S02]  /*7520*/  @!P0 SYNCS.PHASECHK.TRANS64 P0, [R0+URZ], R3 ;  /* 0x00000003000085a7 */ /* 0x000ea400080010ff */
[----:B--2---:R-:W-:Y:S05]  /*7530*/  @!P0 BRA `(.L_x_153) ;  /* 0xfffffffc00f08947 */ /* 0x004fea000383ffff */
[----:B------:R-:W-:Y:S05]  /*7540*/  BRA `(.L_x_154) ;  /* 0xffffffb800107947 */ /* 0x000fea000383ffff */
.L_x_53:
[----:B----4-:R-:W-:-:S07]  /*7550*/  MOV R0, UR5 ;  /* 0x0000000500007c02 */ /* 0x010fce0008000f00 */
.L_x_155:
[----:B-1----:R1:W2:Y:S02]  /*7560*/  SYNCS.PHASECHK.TRANS64.TRYWAIT P0, [R0+URZ], R3 ;  /* 0x00000003000075a7 */ /* 0x0022a400080011ff */
[----:B--2---:R-:W-:Y:S05]  /*7570*/  @!P0 NANOSLEEP.SYNCS 0x989680 ;  /* 0x009896800000895d */ /* 0x004fea0003900000 */
[----:B------:R-:W2:Y:S02]  /*7580*/  @!P0 SYNCS.PHASECHK.TRANS64 P0, [R0+URZ], R3 ;  /* 0x00000003000085a7 */ /* 0x000ea400080010ff */
[----:B--2---:R-:W-:Y:S05]  /*7590*/  @!P0 BRA `(.L_x_155) ;  /* 0xfffffffc00f08947 */ /* 0x004fea000383ffff */
[----:B------:R-:W-:Y:S05]  /*75a0*/  BRA `(.L_x_156) ;  /* 0xffffffb8001c7947 */ /* 0x000fea000383ffff */
.L_x_54:
[----:B----4-:R-:W-:-:S07]  /*75b0*/  MOV R0, UR5 ;  /* 0x0000000500007c02 */ /* 0x010fce0008000f00 */
.L_x_157:
[----:B-1----:R1:W2:Y:S02]  /*75c0*/  SYNCS.PHASECHK.TRANS64.TRYWAIT P0, [R0+URZ], R3 ;  /* 0x00000003000075a7 */ /* 0x0022a400080011ff */
[----:B--2---:R-:W-:Y:S05]  /*75d0*/  @!P0 NANOSLEEP.SYNCS 0x989680 ;  /* 0x009896800000895d */ /* 0x004fea0003900000 */
[----:B------:R-:W2:Y:S02]  /*75e0*/  @!P0 SYNCS.PHASECHK.TRANS64 P0, [R0+URZ], R3 ;  /* 0x00000003000085a7 */ /* 0x000ea400080010ff */
[----:B--2---:R-:W-:Y:S05]  /*75f0*/  @!P0 BRA `(.L_x_157) ;  /* 0xfffffffc00f08947 */ /* 0x004fea000383ffff */
[----:B------:R-:W-:Y:S05]  /*7600*/  BRA `(.L_x_158) ;  /* 0xffffffb800287947 */ /* 0x000fea000383ffff */
.L_x_55:
[----:B----4-:R-:W-:-:S07]  /*7610*/  MOV R0, UR5 ;  /* 0x0000000500007c02 */ /* 0x010fce0008000f00 */
.L_x_159:
[----:B-1----:R1:W2:Y:S02]  /*7620*/  SYNCS.PHASECHK.TRANS64.TRYWAIT P0, [R0+URZ], R3 ;  /* 0x00000003000075a7 */ /* 0x0022a400080011ff */
[----:B--2---:R-:W-:Y:S05]  /*7630*/  @!P0 NANOSLEEP.SYNCS 0x989680 ;  /* 0x009896800000895d */ /* 0x004fea0003900000 */
[----:B------:R-:W2:Y:S02]  /*7640*/  @!P0 SYNCS.PHASECHK.TRANS64 P0, [R0+URZ], R3 ;  /* 0x00000003000085a7 */ /* 0x000ea400080010ff */
[----:B--2---:R-:W-:Y:S05]  /*7650*/  @!P0 BRA `(.L_x_159) ;  /* 0xfffffffc00f08947 */ /* 0x004fea000383ffff */
[----:B------:R-:W-:Y:S05]  /*7660*/  BRA `(.L_x_160) ;  /* 0xffffffb800347947 */ /* 0x000fea000383ffff */
.L_x_58:
[----:B-1----:R1:W2:Y:S02]  /*7670*/  SYNCS.PHASECHK.TRANS64.TRYWAIT P0, [R0+URZ+0x1d0], R4 ;  /* 0x0001d004000075a7 */ /* 0x0022a400080011ff */
[----:B--2---:R-:W-:Y:S05]  /*7680*/  @!P0 NANOSLEEP.SYNCS 0x989680 ;  /* 0x009896800000895d */ /* 0x004fea0003900000 */
[----:B------:R-:W2:Y:S02]  /*7690*/  @!P0 SYNCS.PHASECHK.TRANS64 P0, [R0+URZ+0x1d0], R4 ;  /* 0x0001d004000085a7 */ /* 0x000ea400080010ff */
[----:B--2---:R-:W-:Y:S05]  /*76a0*/  @!P0 BRA `(.L_x_58) ;  /* 0xfffffffc00f08947 */ /* 0x004fea000383ffff */
[----:B------:R-:W-:Y:S05]  /*76b0*/  BRA `(.L_x_161) ;  /* 0xffffffb800907947 */ /* 0x000fea000383ffff */
.L_x_59:
[----:B------:R-:W-:-:S07]  /*76c0*/  MOV R0, UR5 ;  /* 0x0000000500007c02 */ /* 0x000fce0008000f00 */
.L_x_162:
[----:B-1----:R1:W2:Y:S02]  /*76d0*/  SYNCS.PHASECHK.TRANS64.TRYWAIT P0, [R0+URZ+0x180], R5 ;  /* 0x00018005000075a7 */ /* 0x0022a400080011ff */
[----:B--2---:R-:W-:Y:S05]  /*76e0*/  @!P0 NANOSLEEP.SYNCS 0x989680 ;  /* 0x009896800000895d */ /* 0x004fea0003900000 */
[----:B------:R-:W2:Y:S02]  /*76f0*/  @!P0 SYNCS.PHASECHK.TRANS64 P0, [R0+URZ+0x180], R5 ;  /* 0x00018005000085a7 */ /* 0x000ea400080010ff */
[----:B--2---:R-:W-:Y:S05]  /*7700*/  @!P0 BRA `(.L_x_162) ;  /* 0xfffffffc00f08947 */ /* 0x004fea000383ffff */
[----:B------:R-:W-:Y:S05]  /*7710*/  BRA `(.L_x_163) ;  /* 0xffffffb800a07947 */ /* 0x000fea000383ffff */
.L_x_60:
[----:B-1----:R1:W2:Y:S02]  /*7720*/  SYNCS.PHASECHK.TRANS64.TRYWAIT P1, [R0+URZ+0x170], R4 ;  /* 0x00017004000075a7 */ /* 0x0022a400080211ff */
[----:B--2---:R-:W-:Y:S05]  /*7730*/  @!P1 NANOSLEEP.SYNCS 0x989680 ;  /* 0x009896800000995d */ /* 0x004fea0003900000 */
[----:B------:R-:W2:Y:S02]  /*7740*/  @!P1 SYNCS.PHASECHK.TRANS64 P1, [R0+URZ+0x170], R4 ;  /* 0x00017004000095a7 */ /* 0x000ea400080210ff */
[----:B--2---:R-:W-:Y:S05]  /*7750*/  @!P1 BRA `(.L_x_60) ;  /* 0xfffffffc00f09947 */ /* 0x004fea000383ffff */
[----:B------:R-:W-:Y:S05]  /*7760*/  BRA `(.L_x_164) ;  /* 0xffffffb800d07947 */ /* 0x000fea000383ffff */
.L_x_63:
[----:B------:R-:W-:-:S07]  /*7770*/  MOV R0, UR5 ;  /* 0x0000000500007c02 */ /* 0x000fce0008000f00 */
.L_x_165:
[----:B-1----:R1:W2:Y:S02]  /*7780*/  SYNCS.PHASECHK.TRANS64.TRYWAIT P0, [R0+URZ+0x180], R2 ;  /* 0x00018002000075a7 */ /* 0x0022a400080011ff */
[----:B--2---:R-:W-:Y:S05]  /*7790*/  @!P0 NANOSLEEP.SYNCS 0x989680 ;  /* 0x009896800000895d */ /* 0x004fea0003900000 */
[----:B------:R-:W2:Y:S02]  /*77a0*/  @!P0 SYNCS.PHASECHK.TRANS64 P0, [R0+URZ+0x180], R2 ;  /* 0x00018002000085a7 */ /* 0x000ea400080010ff */
[----:B--2---:R-:W-:Y:S05]  /*77b0*/  @!P0 BRA `(.L_x_165) ;  /* 0xfffffffc00f08947 */ /* 0x004fea000383ffff */
[----:B------:R-:W-:Y:S05]  /*77c0*/  BRA `(.L_x_62) ;  /* 0xffffffbc00247947 */ /* 0x000fea000383ffff */
.L_x_70:
[----:B-1----:R1:W2:Y:S02]  /*77d0*/  SYNCS.PHASECHK.TRANS64.TRYWAIT P1, [R0+URZ+0x170], R2 ;  /* 0x00017002000075a7 */ /* 0x0022a400080211ff */
[----:B--2---:R-:W-:Y:S05]  /*77e0*/  @!P1 NANOSLEEP.SYNCS 0x989680 ;  /* 0x009896800000995d */ /* 0x004fea0003900000 */
[----:B------:R-:W2:Y:S02]  /*77f0*/  @!P1 SYNCS.PHASECHK.TRANS64 P1, [R0+URZ+0x170], R2 ;  /* 0x00017002000095a7 */ /* 0x000ea400080210ff */
[----:B--2---:R-:W-:Y:S05]  /*7800*/  @!P1 BRA `(.L_x_70) ;  /* 0xfffffffc00f09947 */ /* 0x004fea000383ffff */
[----:B------:R-:W-:Y:S05]  /*7810*/  BRA `(.L_x_166) ;  /* 0xffffffc000847947 */ /* 0x000fea000383ffff */
.L_x_71:
[----:B------:R-:W-:-:S07]  /*7820*/  MOV R2, UR8 ;  /* 0x0000000800027c02 */ /* 0x000fce0008000f00 */
.L_x_167:
[----:B-1----:R1:W2:Y:S02]  /*7830*/  SYNCS.PHASECHK.TRANS64.TRYWAIT P0, [R2+URZ+0x1b0], R0 ;  /* 0x0001b000020075a7 */ /* 0x0022a400080011ff */
[----:B--2---:R-:W-:Y:S05]  /*7840*/  @!P0 NANOSLEEP.SYNCS 0x989680 ;  /* 0x009896800000895d */ /* 0x004fea0003900000 */
[----:B------:R-:W2:Y:S02]  /*7850*/  @!P0 SYNCS.PHASECHK.TRANS64 P0, [R2+URZ+0x1b0], R0 ;  /* 0x0001b000020085a7 */ /* 0x000ea400080010ff */
[----:B--2---:R-:W-:Y:S05]  /*7860*/  @!P0 BRA `(.L_x_167) ;  /* 0xfffffffc00f08947 */ /* 0x004fea000383ffff */
[----:B------:R-:W-:Y:S05]  /*7870*/  BRA `(.L_x_168) ;  /* 0xffffffc000bc7947 */ /* 0x000fea000383ffff */
.L_x_74:
[----:B------:R-:W-:Y:S07]  /*7880*/  MOV R0, UR7 ;  /* 0x0000000700007c02 */ /* 0x000fee0008000f00 */
.L_x_169:
[----:B-1----:R1:W2:Y:S02]  /*7890*/  SYNCS.PHASECHK.TRANS64.TRYWAIT P0, [R0+URZ], R2 ;  /* 0x00000002000075a7 */ /* 0x0022a400080011ff */
[----:B--2---:R-:W-:Y:S05]  /*78a0*/  @!P0 NANOSLEEP.SYNCS 0x989680 ;  /* 0x009896800000895d */ /* 0x004fea0003900000 */
[----:B------:R-:W2:Y:S02]  /*78b0*/  @!P0 SYNCS.PHASECHK.TRANS64 P0, [R0+URZ], R2 ;  /* 0x00000002000085a7 */ /* 0x000ea400080010ff */
[----:B--2---:R-:W-:Y:S05]  /*78c0*/  @!P0 BRA `(.L_x_169) ;  /* 0xfffffffc00f08947 */ /* 0x004fea000383ffff */
[----:B------:R-:W-:Y:S05]  /*78d0*/  BRA `(.L_x_73) ;  /* 0xffffffc000d87947 */ /* 0x000fea000383ffff */
.L_x_77:
[----:B------:R-:W-:-:S07]  /*78e0*/  MOV R0, UR5 ;  /* 0x0000000500007c02 */ /* 0x000fce0008000f00 */
.L_x_170:
[----:B--2---:R2:W3:Y:S02]  /*78f0*/  SYNCS.PHASECHK.TRANS64.TRYWAIT P0, [R0+URZ], R2 ;  /* 0x00000002000075a7 */ /* 0x0044e400080011ff */
[----:B---3--:R-:W-:Y:S05]  /*7900*/  @!P0 NANOSLEEP.SYNCS 0x989680 ;  /* 0x009896800000895d */ /* 0x008fea0003900000 */
[----:B------:R-:W3:Y:S02]  /*7910*/  @!P0 SYNCS.PHASECHK.TRANS64 P0, [R0+URZ], R2 ;  /* 0x00000002000085a7 */ /* 0x000ee400080010ff */
[----:B---3--:R-:W-:Y:S05]  /*7920*/  @!P0 BRA `(.L_x_170) ;  /* 0xfffffffc00f08947 */ /* 0x008fea000383ffff */
[----:B------:R-:W-:Y:S05]  /*7930*/  BRA `(.L_x_171) ;  /* 0xffffffc4008c7947 */ /* 0x000fea000383ffff */
.L_x_78:
[----:B------:R-:W-:-:S07]  /*7940*/  MOV R0, UR5 ;  /* 0x0000000500007c02 */ /* 0x000fce0008000f00 */
.L_x_172:
[----:B-1----:R1:W2:Y:S02]  /*7950*/  SYNCS.PHASECHK.TRANS64.TRYWAIT P0, [R0+URZ], R3 ;  /* 0x00000003000075a7 */ /* 0x0022a400080011ff */
[----:B--2---:R-:W-:Y:S05]  /*7960*/  @!P0 NANOSLEEP.SYNCS 0x989680 ;  /* 0x009896800000895d */ /* 0x004fea0003900000 */
[----:B------:R-:W2:Y:S02]  /*7970*/  @!P0 SYNCS.PHASECHK.TRANS64 P0, [R0+URZ], R3 ;  /* 0x00000003000085a7 */ /* 0x000ea400080010ff */
[----:B--2---:R-:W-:Y:S05]  /*7980*/  @!P0 BRA `(.L_x_172) ;  /* 0xfffffffc00f08947 */ /* 0x004fea000383ffff */
[----:B------:R-:W-:Y:S05]  /*7990*/  BRA `(.L_x_173) ;  /* 0xffffffc400987947 */ /* 0x000fea000383ffff */
.L_x_79:
[----:B------:R-:W-:-:S07]  /*79a0*/  MOV R0, UR5 ;  /* 0x0000000500007c02 */ /* 0x000fce0008000f00 */
.L_x_174:
[----:B-1----:R1:W2:Y:S02]  /*79b0*/  SYNCS.PHASECHK.TRANS64.TRYWAIT P0, [R0+URZ], R3 ;  /* 0x00000003000075a7 */ /* 0x0022a400080011ff */
[----:B--2---:R-:W-:Y:S05]  /*79c0*/  @!P0 NANOSLEEP.SYNCS 0x989680 ;  /* 0x009896800000895d */ /* 0x004fea0003900000 */
[----:B------:R-:W2:Y:S02]  /*79d0*/  @!P0 SYNCS.PHASECHK.TRANS64 P0, [R0+URZ], R3 ;  /* 0x00000003000085a7 */ /* 0x000ea400080010ff */
[----:B--2---:R-:W-:Y:S05]  /*79e0*/  @!P0 BRA `(.L_x_174) ;  /* 0xfffffffc00f08947 */ /* 0x004fea000383ffff */
[----:B------:R-:W-:Y:S05]  /*79f0*/  BRA `(.L_x_175) ;  /* 0xffffffc400a47947 */ /* 0x000fea000383ffff */
.L_x_80:
[----:B-1----:R-:W-:-:S07]  /*7a00*/  MOV R0, UR7 ;  /* 0x0000000700007c02 */ /* 0x002fce0008000f00 */
.L_x_176:
[----:B-1----:R1:W2:Y:S02]  /*7a10*/  SYNCS.PHASECHK.TRANS64.TRYWAIT P0, [R0+URZ], R2 ;  /* 0x00000002000075a7 */ /* 0x0022a400080011ff */
[----:B--2---:R-:W-:Y:S05]  /*7a20*/  @!P0 NANOSLEEP.SYNCS 0x989680 ;  /* 0x009896800000895d */ /* 0x004fea0003900000 */
[----:B------:R-:W2:Y:S02]  /*7a30*/  @!P0 SYNCS.PHASECHK.TRANS64 P0, [R0+URZ], R2 ;  /* 0x00000002000085a7 */ /* 0x000ea400080010ff */
[----:B--2---:R-:W-:Y:S05]  /*7a40*/  @!P0 BRA `(.L_x_176) ;  /* 0xfffffffc00f08947 */ /* 0x004fea000383ffff */
[----:B------:R-:W-:Y:S05]  /*7a50*/  BRA `(.L_x_177) ;  /* 0xffffffc400b07947 */ /* 0x000fea000383ffff */
.L_x_85:
[----:B--2---:R2:W3:Y:S02]  /*7a60*/  SYNCS.PHASECHK.TRANS64.TRYWAIT P0, [R0+URZ+0x170], R2 ;  /* 0x00017002000075a7 */ /* 0x0044e400080011ff */
[----:B---3--:R-:W-:Y:S05]  /*7a70*/  @!P0 NANOSLEEP.SYNCS 0x989680 ;  /* 0x009896800000895d */ /* 0x008fea0003900000 */
[----:B------:R-:W3:Y:S02]  /*7a80*/  @!P0 SYNCS.PHASECHK.TRANS64 P0, [R0+URZ+0x170], R2 ;  /* 0x00017002000085a7 */ /* 0x000ee400080010ff */
[----:B---3--:R-:W-:Y:S05]  /*7a90*/  @!P0 BRA `(.L_x_85) ;  /* 0xfffffffc00f08947 */ /* 0x008fea000383ffff */
[----:B------:R-:W-:Y:S05]  /*7aa0*/  BRA `(.L_x_178) ;  /* 0xffffffc800ac7947 */ /* 0x000fea000383ffff */
.L_x_88:
[----:B------:R-:W-:Y:S07]  /*7ab0*/  MOV R0, UR7 ;  /* 0x0000000700007c02 */ /* 0x000fee0008000f00 */
.L_x_179:
[----:B--2---:R2:W3:Y:S02]  /*7ac0*/  SYNCS.PHASECHK.TRANS64.TRYWAIT P0, [R0+URZ+0x168], R2 ;  /* 0x00016802000075a7 */ /* 0x0044e400080011ff */
[----:B---3--:R-:W-:Y:S05]  /*7ad0*/  @!P0 NANOSLEEP.SYNCS 0x989680 ;  /* 0x009896800000895d */ /* 0x008fea0003900000 */
[----:B------:R-:W3:Y:S02]  /*7ae0*/  @!P0 SYNCS.PHASECHK.TRANS64 P0, [R0+URZ+0x168], R2 ;  /* 0x00016802000085a7 */ /* 0x000ee400080010ff */
[----:B---3--:R-:W-:Y:S05]  /*7af0*/  @!P0 BRA `(.L_x_179) ;  /* 0xfffffffc00f08947 */ /* 0x008fea000383ffff */
[----:B------:R-:W-:Y:S05]  /*7b00*/  BRA `(.L_x_87) ;  /* 0xffffffcc00947947 */ /* 0x000fea000383ffff */
.L_x_91:
[----:B------:R-:W-:Y:S07]  /*7b10*/  MOV R0, UR13 ;  /* 0x0000000d00007c02 */ /* 0x000fee0008000f00 */
.L_x_180:
[----:B-1----:R1:W2:Y:S02]  /*7b20*/  SYNCS.PHASECHK.TRANS64.TRYWAIT P2, [R0+URZ+0x150], R30 ;  /* 0x0001501e000075a7 */ /* 0x0022a400080411ff */
[----:B--2---:R-:W-:Y:S05]  /*7b30*/  @!P2 NANOSLEEP.SYNCS 0x989680 ;  /* 0x009896800000a95d */ /* 0x004fea0003900000 */
[----:B------:R-:W2:Y:S02]  /*7b40*/  @!P2 SYNCS.PHASECHK.TRANS64 P2, [R0+URZ+0x150], R30 ;  /* 0x0001501e0000a5a7 */ /* 0x000ea400080410ff */
[----:B--2---:R-:W-:Y:S05]  /*7b50*/  @!P2 BRA `(.L_x_180) ;  /* 0xfffffffc00f0a947 */ /* 0x004fea000383ffff */
[----:B------:R-:W-:Y:S05]  /*7b60*/  BRA `(.L_x_181) ;  /* 0xffffffd000307947 */ /* 0x000fea000383ffff */
.L_x_93:
[----:B------:R-:W-:-:S07]  /*7b70*/  MOV R0, UR4 ;  /* 0x0000000400007c02 */ /* 0x000fce0008000f00 */
.L_x_182:
[----:B-1----:R1:W3:Y:S02]  /*7b80*/  SYNCS.PHASECHK.TRANS64.TRYWAIT P0, [R0+URZ], R2 ;  /* 0x00000002000075a7 */ /* 0x0022e400080011ff */
[----:B---3--:R-:W-:Y:S05]  /*7b90*/  @!P0 NANOSLEEP.SYNCS 0x989680 ;  /* 0x009896800000895d */ /* 0x008fea0003900000 */
[----:B------:R-:W3:Y:S02]  /*7ba0*/  @!P0 SYNCS.PHASECHK.TRANS64 P0, [R0+URZ], R2 ;  /* 0x00000002000085a7 */ /* 0x000ee400080010ff */
[----:B---3--:R-:W-:Y:S05]  /*7bb0*/  @!P0 BRA `(.L_x_182) ;  /* 0xfffffffc00f08947 */ /* 0x008fea000383ffff */
[----:B------:R-:W-:Y:S05]  /*7bc0*/  BRA `(.L_x_183) ;  /* 0xffffffd000cc7947 */ /* 0x000fea000383ffff */
.L_x_95:
[----:B--2---:R2:W4:Y:S02]  /*7bd0*/  SYNCS.PHASECHK.TRANS64.TRYWAIT P0, [R0+URZ+0x170], R2 ;  /* 0x00017002000075a7 */ /* 0x00452400080011ff */
[----:B----4-:R-:W-:Y:S05]  /*7be0*/  @!P0 NANOSLEEP.SYNCS 0x989680 ;  /* 0x009896800000895d */ /* 0x010fea0003900000 */
[----:B------:R-:W4:Y:S02]  /*7bf0*/  @!P0 SYNCS.PHASECHK.TRANS64 P0, [R0+URZ+0x170], R2 ;  /* 0x00017002000085a7 */ /* 0x000f2400080010ff */
[----:B----4-:R-:W-:Y:S05]  /*7c00*/  @!P0 BRA `(.L_x_95) ;  /* 0xfffffffc00f08947 */ /* 0x010fea000383ffff */
[----:B------:R-:W-:Y:S05]  /*7c10*/  BRA `(.L_x_184) ;  /* 0xffffffd400b07947 */ /* 0x000fea000383ffff */
.L_x_105:
[----:B-1----:R1:W2:Y:S02]  /*7c20*/  SYNCS.PHASECHK.TRANS64.TRYWAIT P1, [R3+URZ+0x140], R0 ;  /* 0x00014000030075a7 */ /* 0x0022a400080211ff */
[----:B--2---:R-:W-:Y:S05]  /*7c30*/  @!P1 NANOSLEEP.SYNCS 0x989680 ;  /* 0x009896800000995d */ /* 0x004fea0003900000 */
[----:B------:R-:W2:Y:S02]  /*7c40*/  @!P1 SYNCS.PHASECHK.TRANS64 P1, [R3+URZ+0x140], R0 ;  /* 0x00014000030095a7 */ /* 0x000ea400080210ff */
[----:B--2---:R-:W-:Y:S05]  /*7c50*/  @!P1 BRA `(.L_x_105) ;  /* 0xfffffffc00f09947 */ /* 0x004fea000383ffff */
[----:B------:R-:W-:Y:S05]  /*7c60*/  BRA `(.L_x_104) ;  /* 0xffffffe000b87947 */ /* 0x000fea000383ffff */
.L_x_107:
[----:B------:R1:W1:Y:S02]  /*7c70*/  SYNCS.PHASECHK.TRANS64.TRYWAIT P1, [R16+URZ+0x190], R4 ;  /* 0x00019004100075a7 */ /* 0x00026400080211ff */
[----:B-1----:R-:W-:Y:S05]  /*7c80*/  @!P1 NANOSLEEP.SYNCS 0x989680 ;  /* 0x009896800000995d */ /* 0x002fea0003900000 */
[----:B------:R-:W1:Y:S02]  /*7c90*/  @!P1 SYNCS.PHASECHK.TRANS64 P1, [R16+URZ+0x190], R4 ;  /* 0x00019004100095a7 */ /* 0x000e6400080210ff */
[----:B-1----:R-:W-:Y:S05]  /*7ca0*/  @!P1 BRA `(.L_x_107) ;  /* 0xfffffffc00f09947 */ /* 0x002fea000383ffff */
[----:B------:R-:W-:Y:S05]  /*7cb0*/  BRA `(.L_x_106) ;  /* 0xffffffe000d47947 */ /* 0x000fea000383ffff */
        .weak           $__internal_0_$__cuda_sm10x_tcgen05_guardrail_trap_col_being_dealloced_not_returned_by_alloc
        .type           $__internal_0_$__cuda_sm10x_tcgen05_guardrail_trap_col_being_dealloced_not_returned_by_alloc,@function
        .size           $__internal_0_$__cuda_sm10x_tcgen05_guardrail_trap_col_being_dealloced_not_returned_by_alloc,($__internal_1_$__cuda_sm10x_tcgen05_guardrail_trap_phase_invalid_during_alloc - $__internal_0_$__cuda_sm10x_tcgen05_guardrail_trap_col_being_dealloced_not_returned_by_alloc)
$__internal_0_$__cuda_sm10x_tcgen05_guardrail_trap_col_being_dealloced_not_returned_by_alloc:
[----:B------:R-:W-:Y:S05]  /*7cc0*/  BPT.TRAP 0x1 ;  /* 0x000000040000795c */ /* 0x000fea0000300000 */
[----:B------:R-:W-:-:S04]  /*7cd0*/  HFMA2 R3, -RZ, RZ, 0, 0 ;  /* 0x00000000ff037431 */ /* 0x000fc800000001ff */
[----:B------:R-:W-:Y:S05]  /*7ce0*/  RET.REL.NODEC R2 `(_ZN7cutlass13device_kernelINS_4gemm6kernel13GemmUniversalIN4cute5tupleIJiiiiEEENS1_10collective13CollectiveMmaINS1_35MainloopSm100TmaUmmaWarpSpecializedILi20ELi2ELi4ENS5_IJNS4_1CILi1EEESB_SB_EEEEENS5_IJNSA_ILi128EEENSA_ILi32EEESF_EEENS_10bfloat16_tENS5_IJlSB_lEEESH_SI_NS4_8TiledMMAINS4_8MMA_AtomIJNS4_20SM100_MMA_F16BF16_SSISH_SH_fLi128ELi32ELNS4_4UMMA5MajorE0ELSN_0ELNSM_7ScaleInE0ELSO_0EEEEEENS4_6LayoutISC_NS5_IJNSA_ILi0EEESS_SS_EEEEENS5_IJNS4_10UnderscoreESV_SV_EEEEENS4_13SM90_TMA_LOADENS4_14ComposedLayoutINS4_7SwizzleILi2ELi4ELi3EEENS4_18smem_ptr_flag_bitsILi16EEENSR_INS5_IJNSA_ILi8EEESF_EEENS5_IJSF_SB_EEEEEEEvNS4_8identityESY_S18_vS19_EENS_8epilogue10collective18CollectiveEpilogueINS1B_23Sm100TmaWarpSpecializedILi2ELi1ELi32ELb1ELb0EEEJSG_NS5_IJNSR_ISE_SB_EENSR_ISF_SB_EEEEESH_SI_SH_SI_NS1B_6fusion15FusionCallbacksIS1F_NS1J_17LinearCombinationISH_fSH_fLNS_15FloatRoundStyleE2EEESG_S1I_JEEENS4_5SM1004TMEM4LOAD26SM100_TMEM_LOAD_32dp32b32xESY_S18_NS4_39AutoVectorizingCopyWithAssumedAlignmentILi128EEENS4_14SM90_TMA_STOREES18_S1U_S1U_EEEvvEEEEvNT_6ParamsE) ;  /* 0xffffff8002c47950 */ /* 0x000fea0003c3ffff */
        .weak           $__internal_1_$__cuda_sm10x_tcgen05_guardrail_trap_phase_invalid_during_alloc
        .type           $__internal_1_$__cuda_sm10x_tcgen05_guardrail_trap_phase_invalid_during_alloc,@function
        .size           $__internal_1_$__cuda_sm10x_tcgen05_guardrail_trap_phase_invalid_during_alloc,($__internal_2_$__cuda_sm10x_tcgen05_guardrail_trap_unallocated_columns_being_dealloced - $__internal_1_$__cuda_sm10x_tcgen05_guardrail_trap_phase_invalid_during_alloc)
$__internal_1_$__cuda_sm10x_tcgen05_guardrail_trap_phase_invalid_during_alloc:
[----:B------:R-:W-:Y:S05]  /*7cf0*/  BPT.TRAP 0x1 ;  /* 0x000000040000795c */ /* 0x000fea0000300000 */
[----:B------:R-:W-:-:S04]  /*7d00*/  MOV R3, 0x0 ;  /* 0x0000000000037802 */ /* 0x000fc80000000f00 */
[----:B------:R-:W-:Y:S05]  /*7d10*/  RET.REL.NODEC R2 `(_ZN7cutlass13device_kernelINS_4gemm6kernel13GemmUniversalIN4cute5tupleIJiiiiEEENS1_10collective13CollectiveMmaINS1_35MainloopSm100TmaUmmaWarpSpecializedILi20ELi2ELi4ENS5_IJNS4_1CILi1EEESB_SB_EEEEENS5_IJNSA_ILi128EEENSA_ILi32EEESF_EEENS_10bfloat16_tENS5_IJlSB_lEEESH_SI_NS4_8TiledMMAINS4_8MMA_AtomIJNS4_20SM100_MMA_F16BF16_SSISH_SH_fLi128ELi32ELNS4_4UMMA5MajorE0ELSN_0ELNSM_7ScaleInE0ELSO_0EEEEEENS4_6LayoutISC_NS5_IJNSA_ILi0EEESS_SS_EEEEENS5_IJNS4_10UnderscoreESV_SV_EEEEENS4_13SM90_TMA_LOADENS4_14ComposedLayoutINS4_7SwizzleILi2ELi4ELi3EEENS4_18smem_ptr_flag_bitsILi16EEENSR_INS5_IJNSA_ILi8EEESF_EEENS5_IJSF_SB_EEEEEEEvNS4_8identityESY_S18_vS19_EENS_8epilogue10collective18CollectiveEpilogueINS1B_23Sm100TmaWarpSpecializedILi2ELi1ELi32ELb1ELb0EEEJSG_NS5_IJNSR_ISE_SB_EENSR_ISF_SB_EEEEESH_SI_SH_SI_NS1B_6fusion15FusionCallbacksIS1F_NS1J_17LinearCombinationISH_fSH_fLNS_15FloatRoundStyleE2EEESG_S1I_JEEENS4_5SM1004TMEM4LOAD26SM100_TMEM_LOAD_32dp32b32xESY_S18_NS4_39AutoVectorizingCopyWithAssumedAlignmentILi128EEENS4_14SM90_TMA_STOREES18_S1U_S1U_EEEvvEEEEvNT_6ParamsE) ;  /* 0xffffff8002b87950 */ /* 0x000fea0003c3ffff */
        .weak           $__internal_2_$__cuda_sm10x_tcgen05_guardrail_trap_unallocated_columns_being_dealloced
        .type           $__internal_2_$__cuda_sm10x_tcgen05_guardrail_trap_unallocated_columns_being_dealloced,@function
        .size           $__internal_2_$__cuda_sm10x_tcgen05_guardrail_trap_unallocated_columns_being_dealloced,(.L_x_186 - $__internal_2_$__cuda_sm10x_tcgen05_guardrail_trap_unallocated_columns_being_dealloced)
$__internal_2_$__cuda_sm10x_tcgen05_guardrail_trap_unallocated_columns_being_dealloced:
[----:B------:R-:W-:Y:S05]  /*7d20*/  BPT.TRAP 0x1 ;  /* 0x000000040000795c */ /* 0x000fea0000300000 */
[----:B------:R-:W-:-:S04]  /*7d30*/  HFMA2 R3, -RZ, RZ, 0, 0 ;  /* 0x00000000ff037431 */ /* 0x000fc800000001ff */
[----:B------:R-:W-:Y:S05]  /*7d40*/  RET.REL.NODEC R2 `(_ZN7cutlass13device_kernelINS_4gemm6kernel13GemmUniversalIN4cute5tupleIJiiiiEEENS1_10collective13CollectiveMmaINS1_35MainloopSm100TmaUmmaWarpSpecializedILi20ELi2ELi4ENS5_IJNS4_1CILi1EEESB_SB_EEEEENS5_IJNSA_ILi128EEENSA_ILi32EEESF_EEENS_10bfloat16_tENS5_IJlSB_lEEESH_SI_NS4_8TiledMMAINS4_8MMA_AtomIJNS4_20SM100_MMA_F16BF16_SSISH_SH_fLi128ELi32ELNS4_4UMMA5MajorE0ELSN_0ELNSM_7ScaleInE0ELSO_0EEEEEENS4_6LayoutISC_NS5_IJNSA_ILi0EEESS_SS_EEEEENS5_IJNS4_10UnderscoreESV_SV_EEEEENS4_13SM90_TMA_LOADENS4_14ComposedLayoutINS4_7SwizzleILi2ELi4ELi3EEENS4_18smem_ptr_flag_bitsILi16EEENSR_INS5_IJNSA_ILi8EEESF_EEENS5_IJSF_SB_EEEEEEEvNS4_8identityESY_S18_vS19_EENS_8epilogue10collective18CollectiveEpilogueINS1B_23Sm100TmaWarpSpecializedILi2ELi1ELi32ELb1ELb0EEEJSG_NS5_IJNSR_ISE_SB_EENSR_ISF_SB_EEEEESH_SI_SH_SI_NS1B_6fusion15FusionCallbacksIS1F_NS1J_17LinearCombinationISH_fSH_fLNS_15FloatRoundStyleE2EEESG_S1I_JEEENS4_5SM1004TMEM4LOAD26SM100_TMEM_LOAD_32dp32b32xESY_S18_NS4_39AutoVectorizingCopyWithAssumedAlignmentILi128EEENS4_14SM90_TMA_STOREES18_S1U_S1U_EEEvvEEEEvNT_6ParamsE) ;  /* 0xffffff8002ac7950 */ /* 0x000fea0003c3ffff */
.L_x_185:
[----:B------:R-:W-:-:S00]  /*7d50*/  BRA `(.L_x_185) ;  /* 0xfffffffc00fc7947 */ /* 0x000fc0000383ffff */
[----:B------:R-:W-:-:S00]  /*7d60*/  NOP ;  /* 0x0000000000007918 */ /* 0x000fc00000000000 */
        /* <DEDUP_REMOVED lines=9> */
.L_x_186:


//--------------------- .nv.global.init           --------------------------
	.section	.nv.global.init,"aw",@progbits
.nv.global.init:
	.type		$str$27,@object
	.size		$str$27,($str$28 - $str$27)
$str$27:
        /*0000*/ 	.byte	0x28, 0x61, 0x64, 0x64, 0x72, 0x65, 0x73, 0x73, 0x20, 0x26, 0x20, 0x6d, 0x61, 0x73, 0x6b, 0x29
        /*0010*/ 	.byte	0x20, 0x3d, 0x3d, 0x20, 0x30, 0x00
	.type		$str$28,@object
	.size		$str$28,($str$26 - $str$28)
$str$28:
        /*0016*/ 	.byte	0x2f, 0x74, 0x6d, 0x70, 0x2f, 0x63, 0x75, 0x74, 0x6c, 0x61, 0x73, 0x73, 0x5f, 0x73, 0x77, 0x65
        /*0026*/ 	.byte	0x65, 0x70, 0x5f, 0x73, 0x72, 0x63, 0x2f, 0x69, 0x6e, 0x63, 0x6c, 0x75, 0x64, 0x65, 0x2f, 0x63
        /*0036*/ 	.byte	0x75, 0x74, 0x65, 0x2f, 0x70, 0x6f, 0x69, 0x6e, 0x74, 0x65, 0x72, 0x5f, 0x66, 0x6c, 0x61, 0x67
        /*0046*/ 	.byte	0x67, 0x65, 0x64, 0x2e, 0x68, 0x70, 0x70, 0x00
	.type		$str$26,@object
	.size		$str$26,($str$25 - $str$26)
$str$26:
        /*004e*/ 	.byte	0x2f, 0x74, 0x6d, 0x70, 0x2f, 0x63, 0x75, 0x74, 0x6c, 0x61, 0x73, 0x73, 0x5f, 0x73, 0x77, 0x65
        /*005e*/ 	.byte	0x65, 0x70, 0x5f, 0x73, 0x72, 0x63, 0x2f, 0x69, 0x6e, 0x63, 0x6c, 0x75, 0x64, 0x65, 0x2f, 0x63
        /*006e*/ 	.byte	0x75, 0x74, 0x65, 0x2f, 0x61, 0x74, 0x6f, 0x6d, 0x2f, 0x63, 0x6f, 0x70, 0x79, 0x5f, 0x74, 0x72
        /*007e*/ 	.byte	0x61, 0x69, 0x74, 0x73, 0x5f, 0x73, 0x6d, 0x31, 0x30, 0x30, 0x2e, 0x68, 0x70, 0x70, 0x00
	.type		$str$25,@object
	.size		$str$25,(__unnamed_1 - $str$25)
$str$25:
        /*008d*/ 	.byte	0x28, 0x28, 0x75, 0x69, 0x6e, 0x74, 0x33, 0x32, 0x5f, 0x74, 0x28, 0x74, 0x68, 0x72, 0x65, 0x61
        /*009d*/ 	.byte	0x64, 0x49, 0x64, 0x78, 0x2e, 0x78, 0x29, 0x20, 0x2f, 0x20, 0x33, 0x32, 0x29, 0x20, 0x25, 0x20
        /*00ad*/ 	.byte	0x34, 0x29, 0x20, 0x3d, 0x3d, 0x20, 0x28, 0x28, 0x28, 0x74, 0x6d, 0x65, 0x6d, 0x5f, 0x61, 0x64
        /*00bd*/ 	.byte	0x64, 0x72, 0x20, 0x3e, 0x3e, 0x20, 0x31, 0x36, 0x29, 0x20, 0x2f, 0x20, 0x33, 0x32, 0x29, 0x20
        /*00cd*/ 	.byte	0x25, 0x20, 0x34, 0x29, 0x00
	.type		__unnamed_1,@object
	.size		__unnamed_1,(__unnamed_2 - __unnamed_1)
__unnamed_1:
        /*00d2*/ 	.byte	0x61, 0x75, 0x74, 0x6f, 0x20, 0x63, 0x75, 0x74, 0x65, 0x3a, 0x3a, 0x61, 0x73, 0x5f, 0x70, 0x6f
        /* <DEDUP_REMOVED lines=24> */
        /*0262*/ 	.byte	0x34, 0x30, 0x39, 0x36, 0x3e, 0x3e, 0x3e, 0x3e, 0x5d, 0x00
	.type		__unnamed_2,@object
	.size		__unnamed_2,(.L_2 - __unnamed_2)
__unnamed_2:
        /* <DEDUP_REMOVED lines=42> */
        /*050c*/ 	.byte	0x3e, 0x3e, 0x5d, 0x00
.L_2:


//--------------------- .nv.shared._ZN7cutlass13device_kernelINS_4gemm6kernel13GemmUniversalIN4cute5tupleIJiiiiEEENS1_10collective13CollectiveMmaINS1_35MainloopSm100TmaUmmaWarpSpecializedILi20ELi2ELi4ENS5_IJNS4_1CILi1EEESB_SB_EEEEENS5_IJNSA_ILi128EEENSA_ILi32EEESF_EEENS_10bfloat16_tENS5_IJlSB_lEEESH_SI_NS4_8TiledMMAINS4_8MMA_AtomIJNS4_20SM100_MMA_F16BF16_SSISH_SH_fLi128ELi32ELNS4_4UMMA5MajorE0ELSN_0ELNSM_7ScaleInE0ELSO_0EEEEEENS4_6LayoutISC_NS5_IJNSA_ILi0EEESS_SS_EEEEENS5_IJNS4_10UnderscoreESV_SV_EEEEENS4_13SM90_TMA_LOADENS4_14ComposedLayoutINS4_7SwizzleILi2ELi4ELi3EEENS4_18smem_ptr_flag_bitsILi16EEENSR_INS5_IJNSA_ILi8EEESF_EEENS5_IJSF_SB_EEEEEEEvNS4_8identityESY_S18_vS19_EENS_8epilogue10collective18CollectiveEpilogueINS1B_23Sm100TmaWarpSpecializedILi2ELi1ELi32ELb1ELb0EEEJSG_NS5_IJNSR_ISE_SB_EENSR_ISF_SB_EEEEESH_SI_SH_SI_NS1B_6fusion15FusionCallbacksIS1F_NS1J_17LinearCombinationISH_fSH_fLNS_15FloatRoundStyleE2EEESG_S1I_JEEENS4_5SM1004TMEM4LOAD26SM100_TMEM_LOAD_32dp32b32xESY_S18_NS4_39AutoVectorizingCopyWithAssumedAlignmentILi128EEENS4_14SM90_TMA_STOREES18_S1U_S1U_EEEvvEEEEvNT_6ParamsE --------------------------
	.section	.nv.shared._ZN7cutlass13device_kernelINS_4gemm6kernel13GemmUniversalIN4cute5tupleIJiiiiEEENS1_10collective13CollectiveMmaINS1_35MainloopSm100TmaUmmaWarpSpecializedILi20ELi2ELi4ENS5_IJNS4_1CILi1EEESB_SB_EEEEENS5_IJNSA_ILi128EEENSA_ILi32EEESF_EEENS_10bfloat16_tENS5_IJlSB_lEEESH_SI_NS4_8TiledMMAINS4_8MMA_AtomIJNS4_20SM100_MMA_F16BF16_SSISH_SH_fLi128ELi32ELNS4_4UMMA5MajorE0ELSN_0ELNSM_7ScaleInE0ELSO_0EEEEEENS4_6LayoutISC_NS5_IJNSA_ILi0EEESS_SS_EEEEENS5_IJNS4_10UnderscoreESV_SV_EEEEENS4_13SM90_TMA_LOADENS4_14ComposedLayoutINS4_7SwizzleILi2ELi4ELi3EEENS4_18smem_ptr_flag_bitsILi16EEENSR_INS5_IJNSA_ILi8EEESF_EEENS5_IJSF_SB_EEEEEEEvNS4_8identityESY_S18_vS19_EENS_8epilogue10collective18CollectiveEpilogueINS1B_23Sm100TmaWarpSpecializedILi2ELi1ELi32ELb1ELb0EEEJSG_NS5_IJNSR_ISE_SB_EENSR_ISF_SB_EEEEESH_SI_SH_SI_NS1B_6fusion15FusionCallbacksIS1F_NS1J_17LinearCombinationISH_fSH_fLNS_15FloatRoundStyleE2EEESG_S1I_JEEENS4_5SM1004TMEM4LOAD26SM100_TMEM_LOAD_32dp32b32xESY_S18_NS4_39AutoVectorizingCopyWithAssumedAlignmentILi128EEENS4_14SM90_TMA_STOREES18_S1U_S1U_EEEvvEEEEvNT_6ParamsE,"aw",@nobits
	.sectionflags	@""
	.align	16
	.zero		1024


//--------------------- .nv.shared.reserved.0     --------------------------
	.section	.nv.shared.reserved.0,"aw",@nobits
	.weak		__nv_reservedSMEM_offset_0_alias
	.size		__nv_reservedSMEM_offset_0_alias, 0, 64
	.other		__nv_reservedSMEM_offset_0_alias,@"STO_CUDA_RESERVED_SHARED STV_DEFAULT"
__nv_reservedSMEM_offset_0_alias:
	.zero		0
.nv.shared.reserved.0:
	.zero		64
	.weak		__nv_reservedSMEM_tcgen05_partition
	.type		__nv_reservedSMEM_tcgen05_partition,@object
	.size		__nv_reservedSMEM_tcgen05_partition,(.L_0 - __nv_reservedSMEM_tcgen05_partition)
__nv_reservedSMEM_tcgen05_partition:
	.zero		32
.L_0:


//--------------------- .nv.global                --------------------------
	.section	.nv.global,"aw",@nobits
.nv.global:
	.type		_ZN40_INTERNAL_c4b64eea_4_k_cu_f9146b4b_160084cute1_E,@object
	.size		_ZN40_INTERNAL_c4b64eea_4_k_cu_f9146b4b_160084cute1_E,(_ZN40_INTERNAL_c4b64eea_4_k_cu_f9146b4b_160084cuda3std3__45__cpo6cbeginE - _ZN40_INTERNAL_c4b64eea_4_k_cu_f9146b4b_160084cute1_E)
_ZN40_INTERNAL_c4b64eea_4_k_cu_f9146b4b_160084cute1_E:
	.zero		1
	.type		_ZN40_INTERNAL_c4b64eea_4_k_cu_f9146b4b_160084cuda3std3__45__cpo6cbeginE,@object
	.size		_ZN40_INTERNAL_c4b64eea_4_k_cu_f9146b4b_160084cuda3std3__45__cpo6cbeginE,(_ZN40_INTERNAL_c4b64eea_4_k_cu_f9146b4b_160084cuda3std3__48in_placeE - _ZN40_INTERNAL_c4b64eea_4_k_cu_f9146b4b_160084cuda3std3__45__cpo6cbeginE)
_ZN40_INTERNAL_c4b64eea_4_k_cu_f9146b4b_160084cuda3std3__45__cpo6cbeginE:
	.zero		1
	.type		_ZN40_INTERNAL_c4b64eea_4_k_cu_f9146b4b_160084cuda3std3__48in_placeE,@object
	.size		_ZN40_INTERNAL_c4b64eea_4_k_cu_f9146b4b_160084cuda3std3__48in_placeE,(_ZN40_INTERNAL_c4b64eea_4_k_cu_f9146b4b_160084cuda3std6ranges3__45__cpo9iter_moveE - _ZN40_INTERNAL_c4b64eea_4_k_cu_f9146b4b_160084cuda3std3__48in_placeE)
_ZN40_INTERNAL_c4b64eea_4_k_cu_f9146b4b_160084cuda3std3__48in_placeE:
	.zero		1
	.type		_ZN40_INTERNAL_c4b64eea_4_k_cu_f9146b4b_160084cuda3std6ranges3__45__cpo9iter_moveE,@object
	.size		_ZN40_INTERNAL_c4b64eea_4_k_cu_f9146b4b_160084cuda3std6ranges3__45__cpo9iter_moveE,(_ZN40_INTERNAL_c4b64eea_4_k_cu_f9146b4b_160084cuda3std3__45__cpo5beginE - _ZN40_INTERNAL_c4b64eea_4_k_cu_f9146b4b_160084cuda3std6ranges3__45__cpo9iter_moveE)
_ZN40_INTERNAL_c4b64eea_4_k_cu_f9146b4b_160084cuda3std6ranges3__45__cpo9iter_moveE:
	.zero		1
	.type		_ZN40_INTERNAL_c4b64eea_4_k_cu_f9146b4b_160084cuda3std3__45__cpo5beginE,@object
	.size		_ZN40_INTERNAL_c4b64eea_4_k_cu_f9146b4b_160084cuda3std3__45__cpo5beginE,(_ZN40_INTERNAL_c4b64eea_4_k_cu_f9146b4b_160084cuda3std3__442_GLOBAL__N__c4b64eea_4_k_cu_f9146b4b_160086ignoreE - _ZN40_INTERNAL_c4b64eea_4_k_cu_f9146b4b_160084cuda3std3__45__cpo5beginE)
_ZN40_INTERNAL_c4b64eea_4_k_cu_f9146b4b_160084cuda3std3__45__cpo5beginE:
	.zero		1
	.type		_ZN40_INTERNAL_c4b64eea_4_k_cu_f9146b4b_160084cuda3std3__442_GLOBAL__N__c4b64eea_4_k_cu_f9146b4b_160086ignoreE,@object
	.size		_ZN40_INTERNAL_c4b64eea_4_k_cu_f9146b4b_160084cuda3std3__442_GLOBAL__N__c4b64eea_4_k_cu_f9146b4b_160086ignoreE,(_ZN40_INTERNAL_c4b64eea_4_k_cu_f9146b4b_160084cute7productE - _ZN40_INTERNAL_c4b64eea_4_k_cu_f9146b4b_160084cuda3std3__442_GLOBAL__N__c4b64eea_4_k_cu_f9146b4b_160086ignoreE)
_ZN40_INTERNAL_c4b64eea_4_k_cu_f9146b4b_160084cuda3std3__442_GLOBAL__N__c4b64eea_4_k_cu_f9146b4b_160086ignoreE:
	.zero		1
	.type		_ZN40_INTERNAL_c4b64eea_4_k_cu_f9146b4b_160084cute7productE,@object
	.size		_ZN40_INTERNAL_c4b64eea_4_k_cu_f9146b4b_160084cute7productE,(_ZN40_INTERNAL_c4b64eea_4_k_cu_f9146b4b_160084cuda3std3__45__cpo3endE - _ZN40_INTERNAL_c4b64eea_4_k_cu_f9146b4b_160084cute7productE)
_ZN40_INTERNAL_c4b64eea_4_k_cu_f9146b4b_160084cute7productE:
	.zero		1
	.type		_ZN40_INTERNAL_c4b64eea_4_k_cu_f9146b4b_160084cuda3std3__45__cpo3endE,@object
	.size		_ZN40_INTERNAL_c4b64eea_4_k_cu_f9146b4b_160084cuda3std3__45__cpo3endE,(_ZN40_INTERNAL_c4b64eea_4_k_cu_f9146b4b_160084cuda3std3__419piecewise_constructE - _ZN40_INTERNAL_c4b64eea_4_k_cu_f9146b4b_160084cuda3std3__45__cpo3endE)
_ZN40_INTERNAL_c4b64eea_4_k_cu_f9146b4b_160084cuda3std3__45__cpo3endE:
	.zero		1
	.type		_ZN40_INTERNAL_c4b64eea_4_k_cu_f9146b4b_160084cuda3std3__419piecewise_constructE,@object
	.size		_ZN40_INTERNAL_c4b64eea_4_k_cu_f9146b4b_160084cuda3std3__419piecewise_constructE,(_ZN40_INTERNAL_c4b64eea_4_k_cu_f9146b4b_160084cuda3std3__45__cpo4cendE - _ZN40_INTERNAL_c4b64eea_4_k_cu_f9146b4b_160084cuda3std3__419piecewise_constructE)
_ZN40_INTERNAL_c4b64eea_4_k_cu_f9146b4b_160084cuda3std3__419piecewise_constructE:
	.zero		1
	.type		_ZN40_INTERNAL_c4b64eea_4_k_cu_f9146b4b_160084cuda3std3__45__cpo4cendE,@object
	.size		_ZN40_INTERNAL_c4b64eea_4_k_cu_f9146b4b_160084cuda3std3__45__cpo4cendE,(_ZN40_INTERNAL_c4b64eea_4_k_cu_f9146b4b_160084cuda3std6ranges3__45__cpo4swapE - _ZN40_INTERNAL_c4b64eea_4_k_cu_f9146b4b_160084cuda3std3__45__cpo4cendE)
_ZN40_INTERNAL_c4b64eea_4_k_cu_f9146b4b_160084cuda3std3__45__cpo4cendE:
	.zero		1
	.type		_ZN40_INTERNAL_c4b64eea_4_k_cu_f9146b4b_160084cuda3std6ranges3__45__cpo4swapE,@object
	.size		_ZN40_INTERNAL_c4b64eea_4_k_cu_f9146b4b_160084cuda3std6ranges3__45__cpo4swapE,(.L_10 - _ZN40_INTERNAL_c4b64eea_4_k_cu_f9146b4b_160084cuda3std6ranges3__45__cpo4swapE)
_ZN40_INTERNAL_c4b64eea_4_k_cu_f9146b4b_160084cuda3std6ranges3__45__cpo4swapE:
	.zero		1
.L_10:


//--------------------- .nv.constant0._ZN7cutlass13device_kernelINS_4gemm6kernel13GemmUniversalIN4cute5tupleIJiiiiEEENS1_10collective13CollectiveMmaINS1_35MainloopSm100TmaUmmaWarpSpecializedILi20ELi2ELi4ENS5_IJNS4_1CILi1EEESB_SB_EEEEENS5_IJNSA_ILi128EEENSA_ILi32EEESF_EEENS_10bfloat16_tENS5_IJlSB_lEEESH_SI_NS4_8TiledMMAINS4_8MMA_AtomIJNS4_20SM100_MMA_F16BF16_SSISH_SH_fLi128ELi32ELNS4_4UMMA5MajorE0ELSN_0ELNSM_7ScaleInE0ELSO_0EEEEEENS4_6LayoutISC_NS5_IJNSA_ILi0EEESS_SS_EEEEENS5_IJNS4_10UnderscoreESV_SV_EEEEENS4_13SM90_TMA_LOADENS4_14ComposedLayoutINS4_7SwizzleILi2ELi4ELi3EEENS4_18smem_ptr_flag_bitsILi16EEENSR_INS5_IJNSA_ILi8EEESF_EEENS5_IJSF_SB_EEEEEEEvNS4_8identityESY_S18_vS19_EENS_8epilogue10collective18CollectiveEpilogueINS1B_23Sm100TmaWarpSpecializedILi2ELi1ELi32ELb1ELb0EEEJSG_NS5_IJNSR_ISE_SB_EENSR_ISF_SB_EEEEESH_SI_SH_SI_NS1B_6fusion15FusionCallbacksIS1F_NS1J_17LinearCombinationISH_fSH_fLNS_15FloatRoundStyleE2EEESG_S1I_JEEENS4_5SM1004TMEM4LOAD26SM100_TMEM_LOAD_32dp32b32xESY_S18_NS4_39AutoVectorizingCopyWithAssumedAlignmentILi128EEENS4_14SM90_TMA_STOREES18_S1U_S1U_EEEvvEEEEvNT_6ParamsE --------------------------
	.section	.nv.constant0._ZN7cutlass13device_kernelINS_4gemm6kernel13GemmUniversalIN4cute5tupleIJiiiiEEENS1_10collective13CollectiveMmaINS1_35MainloopSm100TmaUmmaWarpSpecializedILi20ELi2ELi4ENS5_IJNS4_1CILi1EEESB_SB_EEEEENS5_IJNSA_ILi128EEENSA_ILi32EEESF_EEENS_10bfloat16_tENS5_IJlSB_lEEESH_SI_NS4_8TiledMMAINS4_8MMA_AtomIJNS4_20SM100_MMA_F16BF16_SSISH_SH_fLi128ELi32ELNS4_4UMMA5MajorE0ELSN_0ELNSM_7ScaleInE0ELSO_0EEEEEENS4_6LayoutISC_NS5_IJNSA_ILi0EEESS_SS_EEEEENS5_IJNS4_10UnderscoreESV_SV_EEEEENS4_13SM90_TMA_LOADENS4_14ComposedLayoutINS4_7SwizzleILi2ELi4ELi3EEENS4_18smem_ptr_flag_bitsILi16EEENSR_INS5_IJNSA_ILi8EEESF_EEENS5_IJSF_SB_EEEEEEEvNS4_8identityESY_S18_vS19_EENS_8epilogue10collective18CollectiveEpilogueINS1B_23Sm100TmaWarpSpecializedILi2ELi1ELi32ELb1ELb0EEEJSG_NS5_IJNSR_ISE_SB_EENSR_ISF_SB_EEEEESH_SI_SH_SI_NS1B_6fusion15FusionCallbacksIS1F_NS1J_17LinearCombinationISH_fSH_fLNS_15FloatRoundStyleE2EEESG_S1I_JEEENS4_5SM1004TMEM4LOAD26SM100_TMEM_LOAD_32dp32b32xESY_S18_NS4_39AutoVectorizingCopyWithAssumedAlignmentILi128EEENS4_14SM90_TMA_STOREES18_S1U_S1U_EEEvvEEEEvNT_6ParamsE,"a",@progbits
	.sectionflags	@""
	.align	4
.nv.constant0._ZN7cutlass13device_kernelINS_4gemm6kernel13GemmUniversalIN4cute5tupleIJiiiiEEENS1_10collective13CollectiveMmaINS1_35MainloopSm100TmaUmmaWarpSpecializedILi20ELi2ELi4ENS5_IJNS4_1CILi1EEESB_SB_EEEEENS5_IJNSA_ILi128EEENSA_ILi32EEESF_EEENS_10bfloat16_tENS5_IJlSB_lEEESH_SI_NS4_8TiledMMAINS4_8MMA_AtomIJNS4_20SM100_MMA_F16BF16_SSISH_SH_fLi128ELi32ELNS4_4UMMA5MajorE0ELSN_0ELNSM_7ScaleInE0ELSO_0EEEEEENS4_6LayoutISC_NS5_IJNSA_ILi0EEESS_SS_EEEEENS5_IJNS4_10UnderscoreESV_SV_EEEEENS4_13SM90_TMA_LOADENS4_14ComposedLayoutINS4_7SwizzleILi2ELi4ELi3EEENS4_18smem_ptr_flag_bitsILi16EEENSR_INS5_IJNSA_ILi8EEESF_EEENS5_IJSF_SB_EEEEEEEvNS4_8identityESY_S18_vS19_EENS_8epilogue10collective18CollectiveEpilogueINS1B_23Sm100TmaWarpSpecializedILi2ELi1ELi32ELb1ELb0EEEJSG_NS5_IJNSR_ISE_SB_EENSR_ISF_SB_EEEEESH_SI_SH_SI_NS1B_6fusion15FusionCallbacksIS1F_NS1J_17LinearCombinationISH_fSH_fLNS_15FloatRoundStyleE2EEESG_S1I_JEEENS4_5SM1004TMEM4LOAD26SM100_TMEM_LOAD_32dp32b32xESY_S18_NS4_39AutoVectorizingCopyWithAssumedAlignmentILi128EEENS4_14SM90_TMA_STOREES18_S1U_S1U_EEEvvEEEEvNT_6ParamsE:
	.zero		2944


//--------------------- SYMBOLS --------------------------

	.type		.nv.reservedSmem.offset0,@object
	.size		.nv.reservedSmem.offset0,0x4
	.type		.nv.reservedSmem.cap,@object
	.size		.nv.reservedSmem.cap,0x4
	.type		__assertfail,@function
